	.target	sm_100a

	.elftype	@"ET_EXEC"


//--------------------- .note.nv.tkinfo           --------------------------
	.section	.note.nv.tkinfo,"",@"SHT_NOTE"
	.sectionflags	@"SHF_NOTE_NV_TKINFO"
	.tkinfo
        /*0018*/ 	.word	0x00000002
        /*0030*/ 	.string	""
        /*0030*/ 	.string	"ptxas"
        /*0030*/ 	.string	"Cuda compilation tools, release 13.0, V13.0.88"
        /*0030*/ 	.string	"Build cuda_13.0.r13.0/compiler.36424714_0"
        /*0030*/ 	.string	"-arch sm_100a -m 64 "



//--------------------- .note.nv.cuinfo           --------------------------
	.section	.note.nv.cuinfo,"",@"SHT_NOTE"
	.sectionflags	@"SHF_NOTE_NV_CUINFO"
        /*0018*/ 	.short	0x0002
        /*001a*/ 	.short	0x0064
        /*001c*/ 	.short	0x0082
	.zero		2


//--------------------- .nv.info                  --------------------------
	.section	.nv.info,"",@"SHT_CUDA_INFO"
	.align	4


	//----- nvinfo : EIATTR_REGCOUNT
	.align		4
        /*0000*/ 	.byte	0x04, 0x2f
        /*0002*/ 	.short	(.L_19 - .L_18)
	.align		4
.L_18:
        /*0004*/ 	.word	index@(_ZN7cutlass13device_kernelINS_4gemm6kernel13GemmUniversalIN4cute5tupleIJiiiiEEENS1_10collective13CollectiveMmaINS1_35MainloopSm100TmaUmmaWarpSpecializedILi3ELi2ELi4ENS5_IJNS4_1CILi1EEENSA_ILi2EEESB_EEEEENS5_IJNSA_ILi64EEENSA_ILi128EEESF_EEENS_10bfloat16_tENS5_IJlSB_lEEESI_SJ_NS4_8TiledMMAINS4_8MMA_AtomIJNS4_20SM100_MMA_F16BF16_SSISI_SI_fLi64ELi128ELNS4_4UMMA5MajorE0ELSO_0ELNSN_7ScaleInE0ELSP_0EEEEEENS4_6LayoutINS5_IJSB_SB_SB_EEENS5_IJNSA_ILi0EEESU_SU_EEEEENS5_IJNS4_10UnderscoreESX_SX_EEEEENS4_23SM90_TMA_LOAD_MULTICASTENS4_14ComposedLayoutINS4_7SwizzleILi3ELi4ELi3EEENS4_18smem_ptr_flag_bitsILi16EEENSS_INS5_IJNSA_ILi8EEESF_EEENS5_IJSF_SB_EEEEEEEvNS4_8identityENS4_13SM90_TMA_LOADES1A_vS1B_EENS_8epilogue10collective18CollectiveEpilogueINS1E_23Sm100TmaWarpSpecializedILi4ELi2ELi16ELb1ELb0EEEJSH_NS5_IJNSS_ISF_SB_EENSS_INSA_ILi32EEESB_EEEEESI_SJ_SI_SJ_NS1E_6fusion15FusionCallbacksIS1I_NS1N_17LinearCombinationISI_fSI_fLNS_15FloatRoundStyleE2EEESH_S1M_JEEENS4_5SM1004TMEM4LOAD26SM100_TMEM_LOAD_16dp256b4xES1C_NS11_INS12_ILi2ELi4ELi3EEES15_NSS_INS5_IJS16_S1K_EEENS5_IJS1K_SB_EEEEEEENS4_17SM75_U32x4_LDSM_NENS4_14SM90_TMA_STOREES21_NS4_17SM90_U32x4_STSM_NENS4_39AutoVectorizingCopyWithAssumedAlignmentILi128EEEEEEvvEEEEvNT_6ParamsE)
        /*0008*/ 	.word	0x00000044


	//----- nvinfo : EIATTR_FRAME_SIZE
	.align		4
.L_19:
        /*000c*/ 	.byte	0x04, 0x11
        /*000e*/ 	.short	(.L_21 - .L_20)
	.align		4
.L_20:
        /*0010*/ 	.word	index@($__internal_2_$__cuda_sm10x_tcgen05_guardrail_trap_unallocated_columns_being_dealloced)
        /*0014*/ 	.word	0x00000000


	//----- nvinfo : EIATTR_FRAME_SIZE
	.align		4
.L_21:
        /*0018*/ 	.byte	0x04, 0x11
        /*001a*/ 	.short	(.L_23 - .L_22)
	.align		4
.L_22:
        /*001c*/ 	.word	index@($__internal_1_$__cuda_sm10x_tcgen05_guardrail_trap_phase_invalid_during_alloc)
        /*0020*/ 	.word	0x00000000


	//----- nvinfo : EIATTR_FRAME_SIZE
	.align		4
.L_23:
        /*0024*/ 	.byte	0x04, 0x11
        /*0026*/ 	.short	(.L_25 - .L_24)
	.align		4
.L_24:
        /*0028*/ 	.word	index@($__internal_0_$__cuda_sm10x_tcgen05_guardrail_trap_col_being_dealloced_not_returned_by_alloc)
        /*002c*/ 	.word	0x00000000


	//----- nvinfo : EIATTR_FRAME_SIZE
	.align		4
.L_25:
        /*0030*/ 	.byte	0x04, 0x11
        /*0032*/ 	.short	(.L_27 - .L_26)
	.align		4
.L_26:
        /*0034*/ 	.word	index@(_ZN7cutlass13device_kernelINS_4gemm6kernel13GemmUniversalIN4cute5tupleIJiiiiEEENS1_10collective13CollectiveMmaINS1_35MainloopSm100TmaUmmaWarpSpecializedILi3ELi2ELi4ENS5_IJNS4_1CILi1EEENSA_ILi2EEESB_EEEEENS5_IJNSA_ILi64EEENSA_ILi128EEESF_EEENS_10bfloat16_tENS5_IJlSB_lEEESI_SJ_NS4_8TiledMMAINS4_8MMA_AtomIJNS4_20SM100_MMA_F16BF16_SSISI_SI_fLi64ELi128ELNS4_4UMMA5MajorE0ELSO_0ELNSN_7ScaleInE0ELSP_0EEEEEENS4_6LayoutINS5_IJSB_SB_SB_EEENS5_IJNSA_ILi0EEESU_SU_EEEEENS5_IJNS4_10UnderscoreESX_SX_EEEEENS4_23SM90_TMA_LOAD_MULTICASTENS4_14ComposedLayoutINS4_7SwizzleILi3ELi4ELi3EEENS4_18smem_ptr_flag_bitsILi16EEENSS_INS5_IJNSA_ILi8EEESF_EEENS5_IJSF_SB_EEEEEEEvNS4_8identityENS4_13SM90_TMA_LOADES1A_vS1B_EENS_8epilogue10collective18CollectiveEpilogueINS1E_23Sm100TmaWarpSpecializedILi4ELi2ELi16ELb1ELb0EEEJSH_NS5_IJNSS_ISF_SB_EENSS_INSA_ILi32EEESB_EEEEESI_SJ_SI_SJ_NS1E_6fusion15FusionCallbacksIS1I_NS1N_17LinearCombinationISI_fSI_fLNS_15FloatRoundStyleE2EEESH_S1M_JEEENS4_5SM1004TMEM4LOAD26SM100_TMEM_LOAD_16dp256b4xES1C_NS11_INS12_ILi2ELi4ELi3EEES15_NSS_INS5_IJS16_S1K_EEENS5_IJS1K_SB_EEEEEEENS4_17SM75_U32x4_LDSM_NENS4_14SM90_TMA_STOREES21_NS4_17SM90_U32x4_STSM_NENS4_39AutoVectorizingCopyWithAssumedAlignmentILi128EEEEEEvvEEEEvNT_6ParamsE)
        /*0038*/ 	.word	0x00000000


	//----- nvinfo : EIATTR_MIN_STACK_SIZE
	.align		4
.L_27:
        /*003c*/ 	.byte	0x04, 0x12
        /*003e*/ 	.short	(.L_29 - .L_28)
	.align		4
.L_28:
        /*0040*/ 	.word	index@(_ZN7cutlass13device_kernelINS_4gemm6kernel13GemmUniversalIN4cute5tupleIJiiiiEEENS1_10collective13CollectiveMmaINS1_35MainloopSm100TmaUmmaWarpSpecializedILi3ELi2ELi4ENS5_IJNS4_1CILi1EEENSA_ILi2EEESB_EEEEENS5_IJNSA_ILi64EEENSA_ILi128EEESF_EEENS_10bfloat16_tENS5_IJlSB_lEEESI_SJ_NS4_8TiledMMAINS4_8MMA_AtomIJNS4_20SM100_MMA_F16BF16_SSISI_SI_fLi64ELi128ELNS4_4UMMA5MajorE0ELSO_0ELNSN_7ScaleInE0ELSP_0EEEEEENS4_6LayoutINS5_IJSB_SB_SB_EEENS5_IJNSA_ILi0EEESU_SU_EEEEENS5_IJNS4_10UnderscoreESX_SX_EEEEENS4_23SM90_TMA_LOAD_MULTICASTENS4_14ComposedLayoutINS4_7SwizzleILi3ELi4ELi3EEENS4_18smem_ptr_flag_bitsILi16EEENSS_INS5_IJNSA_ILi8EEESF_EEENS5_IJSF_SB_EEEEEEEvNS4_8identityENS4_13SM90_TMA_LOADES1A_vS1B_EENS_8epilogue10collective18CollectiveEpilogueINS1E_23Sm100TmaWarpSpecializedILi4ELi2ELi16ELb1ELb0EEEJSH_NS5_IJNSS_ISF_SB_EENSS_INSA_ILi32EEESB_EEEEESI_SJ_SI_SJ_NS1E_6fusion15FusionCallbacksIS1I_NS1N_17LinearCombinationISI_fSI_fLNS_15FloatRoundStyleE2EEESH_S1M_JEEENS4_5SM1004TMEM4LOAD26SM100_TMEM_LOAD_16dp256b4xES1C_NS11_INS12_ILi2ELi4ELi3EEES15_NSS_INS5_IJS16_S1K_EEENS5_IJS1K_SB_EEEEEEENS4_17SM75_U32x4_LDSM_NENS4_14SM90_TMA_STOREES21_NS4_17SM90_U32x4_STSM_NENS4_39AutoVectorizingCopyWithAssumedAlignmentILi128EEEEEEvvEEEEvNT_6ParamsE)
        /*0044*/ 	.word	0x00000000
.L_29:


//--------------------- .nv.compat                --------------------------
	.section	.nv.compat,"",@"SHT_CUDA_COMPAT_INFO"
	.align	4
        /*0000*/ 	.byte	0x02, 0x09, 0x01, 0x00, 0x02, 0x02, 0x02, 0x00, 0x02, 0x05, 0x05, 0x00, 0x03, 0x07, 0x01, 0x01
        /*0010*/ 	.byte	0x02, 0x03, 0x01, 0x00, 0x02, 0x06, 0x01, 0x00, 0x04, 0x0b, 0x08, 0x00, 0x09, 0x00, 0x00, 0x00
        /*0020*/ 	.byte	0x00, 0x00, 0x00, 0x00


//--------------------- .nv.info._ZN7cutlass13device_kernelINS_4gemm6kernel13GemmUniversalIN4cute5tupleIJiiiiEEENS1_10collective13CollectiveMmaINS1_35MainloopSm100TmaUmmaWarpSpecializedILi3ELi2ELi4ENS5_IJNS4_1CILi1EEENSA_ILi2EEESB_EEEEENS5_IJNSA_ILi64EEENSA_ILi128EEESF_EEENS_10bfloat16_tENS5_IJlSB_lEEESI_SJ_NS4_8TiledMMAINS4_8MMA_AtomIJNS4_20SM100_MMA_F16BF16_SSISI_SI_fLi64ELi128ELNS4_4UMMA5MajorE0ELSO_0ELNSN_7ScaleInE0ELSP_0EEEEEENS4_6LayoutINS5_IJSB_SB_SB_EEENS5_IJNSA_ILi0EEESU_SU_EEEEENS5_IJNS4_10UnderscoreESX_SX_EEEEENS4_23SM90_TMA_LOAD_MULTICASTENS4_14ComposedLayoutINS4_7SwizzleILi3ELi4ELi3EEENS4_18smem_ptr_flag_bitsILi16EEENSS_INS5_IJNSA_ILi8EEESF_EEENS5_IJSF_SB_EEEEEEEvNS4_8identityENS4_13SM90_TMA_LOADES1A_vS1B_EENS_8epilogue10collective18CollectiveEpilogueINS1E_23Sm100TmaWarpSpecializedILi4ELi2ELi16ELb1ELb0EEEJSH_NS5_IJNSS_ISF_SB_EENSS_INSA_ILi32EEESB_EEEEESI_SJ_SI_SJ_NS1E_6fusion15FusionCallbacksIS1I_NS1N_17LinearCombinationISI_fSI_fLNS_15FloatRoundStyleE2EEESH_S1M_JEEENS4_5SM1004TMEM4LOAD26SM100_TMEM_LOAD_16dp256b4xES1C_NS11_INS12_ILi2ELi4ELi3EEES15_NSS_INS5_IJS16_S1K_EEENS5_IJS1K_SB_EEEEEEENS4_17SM75_U32x4_LDSM_NENS4_14SM90_TMA_STOREES21_NS4_17SM90_U32x4_STSM_NENS4_39AutoVectorizingCopyWithAssumedAlignmentILi128EEEEEEvvEEEEvNT_6ParamsE --------------------------
	.section	.nv.info._ZN7cutlass13device_kernelINS_4gemm6kernel13GemmUniversalIN4cute5tupleIJiiiiEEENS1_10collective13CollectiveMmaINS1_35MainloopSm100TmaUmmaWarpSpecializedILi3ELi2ELi4ENS5_IJNS4_1CILi1EEENSA_ILi2EEESB_EEEEENS5_IJNSA_ILi64EEENSA_ILi128EEESF_EEENS_10bfloat16_tENS5_IJlSB_lEEESI_SJ_NS4_8TiledMMAINS4_8MMA_AtomIJNS4_20SM100_MMA_F16BF16_SSISI_SI_fLi64ELi128ELNS4_4UMMA5MajorE0ELSO_0ELNSN_7ScaleInE0ELSP_0EEEEEENS4_6LayoutINS5_IJSB_SB_SB_EEENS5_IJNSA_ILi0EEESU_SU_EEEEENS5_IJNS4_10UnderscoreESX_SX_EEEEENS4_23SM90_TMA_LOAD_MULTICASTENS4_14ComposedLayoutINS4_7SwizzleILi3ELi4ELi3EEENS4_18smem_ptr_flag_bitsILi16EEENSS_INS5_IJNSA_ILi8EEESF_EEENS5_IJSF_SB_EEEEEEEvNS4_8identityENS4_13SM90_TMA_LOADES1A_vS1B_EENS_8epilogue10collective18CollectiveEpilogueINS1E_23Sm100TmaWarpSpecializedILi4ELi2ELi16ELb1ELb0EEEJSH_NS5_IJNSS_ISF_SB_EENSS_INSA_ILi32EEESB_EEEEESI_SJ_SI_SJ_NS1E_6fusion15FusionCallbacksIS1I_NS1N_17LinearCombinationISI_fSI_fLNS_15FloatRoundStyleE2EEESH_S1M_JEEENS4_5SM1004TMEM4LOAD26SM100_TMEM_LOAD_16dp256b4xES1C_NS11_INS12_ILi2ELi4ELi3EEES15_NSS_INS5_IJS16_S1K_EEENS5_IJS1K_SB_EEEEEEENS4_17SM75_U32x4_LDSM_NENS4_14SM90_TMA_STOREES21_NS4_17SM90_U32x4_STSM_NENS4_39AutoVectorizingCopyWithAssumedAlignmentILi128EEEEEEvvEEEEvNT_6ParamsE,"",@"SHT_CUDA_INFO"
	.sectionflags	@""
	.align	4


	//----- nvinfo : EIATTR_CUDA_API_VERSION
	.align		4
        /*0000*/ 	.byte	0x04, 0x37
        /*0002*/ 	.short	(.L_31 - .L_30)
.L_30:
        /*0004*/ 	.word	0x00000082


	//----- nvinfo : EIATTR_KPARAM_INFO
	.align		4
.L_31:
        /*0008*/ 	.byte	0x04, 0x17
        /*000a*/ 	.short	(.L_33 - .L_32)
.L_32:
        /*000c*/ 	.word	0x00000000
        /*0010*/ 	.short	0x0000
        /*0012*/ 	.short	0x0000
        /*0014*/ 	.byte	0x00, 0xf0, 0x01, 0x20


	//----- nvinfo : EIATTR_AT_ENTRY_FRAGMENTS
	.align		4
.L_33:
        /*0018*/ 	.byte	0x04, 0x4f
        /*001a*/ 	.short	(.L_35 - .L_34)


	//   ....[0]....
.L_34:
        /*001c*/ 	.word	0x00000006


	//----- nvinfo : EIATTR_RESERVED_SMEM_USED
	.align		4
.L_35:
        /*0020*/ 	.byte	0x01, 0x41
	.zero		2


	//----- nvinfo : EIATTR_SPARSE_MMA_MASK
	.align		4
        /*0024*/ 	.byte	0x03, 0x50
        /*0026*/ 	.short	0x0000


	//----- nvinfo : EIATTR_TCGEN05_1CTA_USED
	.align		4
        /*0028*/ 	.byte	0x01, 0x51
	.zero		2


	//----- nvinfo : EIATTR_MAXREG_COUNT
	.align		4
        /*002c*/ 	.byte	0x03, 0x1b
        /*002e*/ 	.short	0x00ff


	//----- nvinfo : EIATTR_NUM_BARRIERS
	.align		4
        /*0030*/ 	.byte	0x02, 0x4c
        /*0032*/ 	.byte	0x07
	.zero		1


	//----- nvinfo : EIATTR_EXTERNS
	.align		4
        /*0034*/ 	.byte	0x04, 0x0f
        /*0036*/ 	.short	(.L_37 - .L_36)


	//   ....[0]....
	.align		4
.L_36:
        /*0038*/ 	.word	index@(__assertfail)


	//----- nvinfo : EIATTR_MERCURY_ISA_VERSION
	.align		4
.L_37:
        /*003c*/ 	.byte	0x03, 0x5f
        /*003e*/ 	.short	0x0101


	//----- nvinfo : EIATTR_INT_WARP_WIDE_INSTR_OFFSETS
	.align		4
        /*0040*/ 	.byte	0x04, 0x31
        /*0042*/ 	.short	(.L_39 - .L_38)


	//   ....[0]....
.L_38:
        /*0044*/ 	.word	0x00003c90


	//   ....[1]....
        /*0048*/ 	.word	0x00003cc0


	//   ....[2]....
        /*004c*/ 	.word	0x00003ce0


	//   ....[3]....
        /*0050*/ 	.word	0x00004860


	//   ....[4]....
        /*0054*/ 	.word	0x000048d0


	//   ....[5]....
        /*0058*/ 	.word	0x000049a0


	//   ....[6]....
        /*005c*/ 	.word	0x00004a20


	//   ....[7]....
        /*0060*/ 	.word	0x00004b10


	//   ....[8]....
        /*0064*/ 	.word	0x00004b90


	//   ....[9]....
        /*0068*/ 	.word	0x00004c70


	//   ....[10]....
        /*006c*/ 	.word	0x00004d20


	//----- nvinfo : EIATTR_COOP_GROUP_MASK_REGIDS
	.align		4
.L_39:
        /*0070*/ 	.byte	0x04, 0x29
        /*0072*/ 	.short	(.L_41 - .L_40)


	//   ....[0]....
.L_40:
        /*0074*/ 	.word	0xffffffff


	//   ....[1]....
        /*0078*/ 	.word	0xffffffff


	//   ....[2]....
        /*007c*/ 	.word	0xffffffff


	//   ....[3]....
        /*0080*/ 	.word	0xffffffff


	//   ....[4]....
        /*0084*/ 	.word	0xffffffff


	//   ....[5]....
        /*0088*/ 	.word	0xffffffff


	//   ....[6]....
        /*008c*/ 	.word	0xffffffff


	//   ....[7]....
        /*0090*/ 	.word	0xffffffff


	//   ....[8]....
        /*0094*/ 	.word	0xffffffff


	//   ....[9]....
        /*0098*/ 	.word	0xffffffff


	//   ....[10]....
        /*009c*/ 	.word	0xffffffff


	//   ....[11]....
        /*00a0*/ 	.word	0xffffffff


	//   ....[12]....
        /*00a4*/ 	.word	0xffffffff


	//   ....[13]....
        /*00a8*/ 	.word	0xffffffff


	//----- nvinfo : EIATTR_COOP_GROUP_INSTR_OFFSETS
	.align		4
.L_41:
        /*00ac*/ 	.byte	0x04, 0x28
        /*00ae*/ 	.short	(.L_43 - .L_42)


	//   ....[0]....
.L_42:
        /*00b0*/ 	.word	0x00000080


	//   ....[1]....
        /*00b4*/ 	.word	0x000004f0


	//   ....[2]....
        /*00b8*/ 	.word	0x00000680


	//   ....[3]....
        /*00bc*/ 	.word	0x00000820


	//   ....[4]....
        /*00c0*/ 	.word	0x00000920


	//   ....[5]....
        /*00c4*/ 	.word	0x00000a90


	//   ....[6]....
        /*00c8*/ 	.word	0x00000c30


	//   ....[7]....
        /*00cc*/ 	.word	0x00000de0


	//   ....[8]....
        /*00d0*/ 	.word	0x00002020


	//   ....[9]....
        /*00d4*/ 	.word	0x00002e80


	//   ....[10]....
        /*00d8*/ 	.word	0x00003090


	//   ....[11]....
        /*00dc*/ 	.word	0x000030c0


	//   ....[12]....
        /*00e0*/ 	.word	0x00003b70


	//   ....[13]....
        /*00e4*/ 	.word	0x00003da0


	//----- nvinfo : EIATTR_VRC_CTA_INIT_COUNT
	.align		4
.L_43:
        /*00e8*/ 	.byte	0x02, 0x4a
        /*00ea*/ 	.byte	0x80
	.zero		1


	//----- nvinfo : EIATTR_SYSCALL_OFFSETS
	.align		4
        /*00ec*/ 	.byte	0x04, 0x46
        /*00ee*/ 	.short	(.L_45 - .L_44)


	//   ....[0]....
.L_44:
        /*00f0*/ 	.word	0x000059b0


	//   ....[1]....
        /*00f4*/ 	.word	0x00005aa0


	//   ....[2]....
        /*00f8*/ 	.word	0x00006230


	//   ....[3]....
        /*00fc*/ 	.word	0x00006ae0


	//   ....[4]....
        /*0100*/ 	.word	0x00007370


	//   ....[5]....
        /*0104*/ 	.word	0x00007bf0


	//----- nvinfo : EIATTR_MBARRIER_INSTR_OFFSETS
	.align		4
.L_45:
        /*0108*/ 	.byte	0x04, 0x39
        /*010a*/ 	.short	(.L_47 - .L_46)


	//   ....[0]....
.L_46:
        /*010c*/ 	.word	0x00000610
        /*0110*/ 	.word	0x000000ff
        /*0114*/ 	.word	0x00000000
        /*0118*/ 	.short	0x0100
        /*011a*/ 	.byte	0x04
	.zero		1


	//   ....[1]....
        /*011c*/ 	.word	0x00000620
        /*0120*/ 	.word	0x000000ff
        /*0124*/ 	.word	0x00000018
        /*0128*/ 	.short	0x0100
        /*012a*/ 	.byte	0x04
	.zero		1


	//   ....[2]....
        /*012c*/ 	.word	0x00000630
        /*0130*/ 	.word	0x000000ff
        /*0134*/ 	.word	0x00000008
        /*0138*/ 	.short	0x0100
        /*013a*/ 	.byte	0x04
	.zero		1


	//   ....[3]....
        /*013c*/ 	.word	0x00000640
        /*0140*/ 	.word	0x000000ff
        /*0144*/ 	.word	0x00000020
        /*0148*/ 	.short	0x0100
        /*014a*/ 	.byte	0x04
	.zero		1


	//   ....[4]....
        /*014c*/ 	.word	0x00000650
        /*0150*/ 	.word	0x000000ff
        /*0154*/ 	.word	0x00000010
        /*0158*/ 	.short	0x0100
        /*015a*/ 	.byte	0x04
	.zero		1


	//   ....[5]....
        /*015c*/ 	.word	0x00000660
        /*0160*/ 	.word	0x000000ff
        /*0164*/ 	.word	0x00000028
        /*0168*/ 	.short	0x0100
        /*016a*/ 	.byte	0x04
	.zero		1


	//   ....[6]....
        /*016c*/ 	.word	0x00000790
        /*0170*/ 	.word	0x000000ff
        /*0174*/ 	.word	0x00000030
        /*0178*/ 	.short	0x0100
        /*017a*/ 	.byte	0x04
	.zero		1


	//   ....[7]....
        /*017c*/ 	.word	0x000007a0
        /*0180*/ 	.word	0x000000ff
        /*0184*/ 	.word	0x00000050
        /*0188*/ 	.short	0x0100
        /*018a*/ 	.byte	0x04
	.zero		1


	//   ....[8]....
        /*018c*/ 	.word	0x000007b0
        /*0190*/ 	.word	0x000000ff
        /*0194*/ 	.word	0x00000038
        /*0198*/ 	.short	0x0100
        /*019a*/ 	.byte	0x04
	.zero		1


	//   ....[9]....
        /*019c*/ 	.word	0x000007c0
        /*01a0*/ 	.word	0x000000ff
        /*01a4*/ 	.word	0x00000058
        /*01a8*/ 	.short	0x0100
        /*01aa*/ 	.byte	0x04
	.zero		1


	//   ....[10]....
        /*01ac*/ 	.word	0x000007d0
        /*01b0*/ 	.word	0x000000ff
        /*01b4*/ 	.word	0x00000040
        /*01b8*/ 	.short	0x0100
        /*01ba*/ 	.byte	0x04
	.zero		1


	//   ....[11]....
        /*01bc*/ 	.word	0x000007e0
        /*01c0*/ 	.word	0x000000ff
        /*01c4*/ 	.word	0x00000060
        /*01c8*/ 	.short	0x0100
        /*01ca*/ 	.byte	0x04
	.zero		1


	//   ....[12]....
        /*01cc*/ 	.word	0x000007f0
        /*01d0*/ 	.word	0x000000ff
        /*01d4*/ 	.word	0x00000048
        /*01d8*/ 	.short	0x0100
        /*01da*/ 	.byte	0x04
	.zero		1


	//   ....[13]....
        /*01dc*/ 	.word	0x00000800
        /*01e0*/ 	.word	0x000000ff
        /*01e4*/ 	.word	0x00000068
        /*01e8*/ 	.short	0x0100
        /*01ea*/ 	.byte	0x04
	.zero		1


	//   ....[14]....
        /*01ec*/ 	.word	0x000008f0
        /*01f0*/ 	.word	0x000000ff
        /*01f4*/ 	.word	0x00000070
        /*01f8*/ 	.short	0x0100
        /*01fa*/ 	.byte	0x06
	.zero		1


	//   ....[15]....
        /*01fc*/ 	.word	0x00000900
        /*0200*/ 	.word	0x000000ff
        /*0204*/ 	.word	0x00000078
        /*0208*/ 	.short	0x0100
        /*020a*/ 	.byte	0x06
	.zero		1


	//   ....[16]....
        /*020c*/ 	.word	0x00000a40
        /*0210*/ 	.word	0x000000ff
        /*0214*/ 	.word	0x00000080
        /*0218*/ 	.short	0x0100
        /*021a*/ 	.byte	0x06
	.zero		1


	//   ....[17]....
        /*021c*/ 	.word	0x00000a50
        /*0220*/ 	.word	0x000000ff
        /*0224*/ 	.word	0x00000090
        /*0228*/ 	.short	0x0100
        /*022a*/ 	.byte	0x06
	.zero		1


	//   ....[18]....
        /*022c*/ 	.word	0x00000a60
        /*0230*/ 	.word	0x000000ff
        /*0234*/ 	.word	0x00000088
        /*0238*/ 	.short	0x0100
        /*023a*/ 	.byte	0x06
	.zero		1


	//   ....[19]....
        /*023c*/ 	.word	0x00000a70
        /*0240*/ 	.word	0x000000ff
        /*0244*/ 	.word	0x00000098
        /*0248*/ 	.short	0x0100
        /*024a*/ 	.byte	0x06
	.zero		1


	//   ....[20]....
        /*024c*/ 	.word	0x00000ba0
        /*0250*/ 	.word	0x000000ff
        /*0254*/ 	.word	0x000000a0
        /*0258*/ 	.short	0x0100
        /*025a*/ 	.byte	0x04
	.zero		1


	//   ....[21]....
        /*025c*/ 	.word	0x00000bb0
        /*0260*/ 	.word	0x000000ff
        /*0264*/ 	.word	0x000000c0
        /*0268*/ 	.short	0x0100
        /*026a*/ 	.byte	0x04
	.zero		1


	//   ....[22]....
        /*026c*/ 	.word	0x00000bc0
        /*0270*/ 	.word	0x000000ff
        /*0274*/ 	.word	0x000000a8
        /*0278*/ 	.short	0x0100
        /*027a*/ 	.byte	0x04
	.zero		1


	//   ....[23]....
        /*027c*/ 	.word	0x00000bd0
        /*0280*/ 	.word	0x000000ff
        /*0284*/ 	.word	0x000000c8
        /*0288*/ 	.short	0x0100
        /*028a*/ 	.byte	0x04
	.zero		1


	//   ....[24]....
        /*028c*/ 	.word	0x00000be0
        /*0290*/ 	.word	0x000000ff
        /*0294*/ 	.word	0x000000b0
        /*0298*/ 	.short	0x0100
        /*029a*/ 	.byte	0x04
	.zero		1


	//   ....[25]....
        /*029c*/ 	.word	0x00000bf0
        /*02a0*/ 	.word	0x000000ff
        /*02a4*/ 	.word	0x000000d0
        /*02a8*/ 	.short	0x0100
        /*02aa*/ 	.byte	0x04
	.zero		1


	//   ....[26]....
        /*02ac*/ 	.word	0x00000c00
        /*02b0*/ 	.word	0x000000ff
        /*02b4*/ 	.word	0x000000b8
        /*02b8*/ 	.short	0x0100
        /*02ba*/ 	.byte	0x04
	.zero		1


	//   ....[27]....
        /*02bc*/ 	.word	0x00000c10
        /*02c0*/ 	.word	0x000000ff
        /*02c4*/ 	.word	0x000000d8
        /*02c8*/ 	.short	0x0100
        /*02ca*/ 	.byte	0x04
	.zero		1


	//   ....[28]....
        /*02cc*/ 	.word	0x00000d00
        /*02d0*/ 	.word	0x000000ff
        /*02d4*/ 	.word	0x000000e0
        /*02d8*/ 	.short	0x0100
        /*02da*/ 	.byte	0x04
	.zero		1


	//   ....[29]....
        /*02dc*/ 	.word	0x00000d10
        /*02e0*/ 	.word	0x000000ff
        /*02e4*/ 	.word	0x000000f0
        /*02e8*/ 	.short	0x0100
        /*02ea*/ 	.byte	0x04
	.zero		1


	//   ....[30]....
        /*02ec*/ 	.word	0x00000d20
        /*02f0*/ 	.word	0x000000ff
        /*02f4*/ 	.word	0x000000e8
        /*02f8*/ 	.short	0x0100
        /*02fa*/ 	.byte	0x04
	.zero		1


	//   ....[31]....
        /*02fc*/ 	.word	0x00000d30
        /*0300*/ 	.word	0x000000ff
        /*0304*/ 	.word	0x000000f8
        /*0308*/ 	.short	0x0100
        /*030a*/ 	.byte	0x04
	.zero		1


	//   ....[32]....
        /*030c*/ 	.word	0x000018c0
        /*0310*/ 	.word	0x00000000
        /*0314*/ 	.word	0x000000f0
        /*0318*/ 	.short	0x010a
        /*031a*/ 	.byte	0xff
	.zero		1


	//   ....[33]....
        /*031c*/ 	.word	0x000018f0
        /*0320*/ 	.word	0x00000000
        /*0324*/ 	.word	0x000000e0
        /*0328*/ 	.short	0x0101
        /*032a*/ 	.byte	0xff
	.zero		1


	//   ....[34]....
        /*032c*/ 	.word	0x000019a0
        /*0330*/ 	.word	0x000000ff
        /*0334*/ 	.word	0x00000018
        /*0338*/ 	.short	0x010a
        /*033a*/ 	.byte	0x04
	.zero		1


	//   ....[35]....
        /*033c*/ 	.word	0x00001a20
        /*0340*/ 	.word	0x000000ff
        /*0344*/ 	.word	0x00000018
        /*0348*/ 	.short	0x010a
        /*034a*/ 	.byte	0x21
	.zero		1


	//   ....[36]....
        /*034c*/ 	.word	0x00001bb0
        /*0350*/ 	.word	0x000000ff
        /*0354*/ 	.word	0x00000018
        /*0358*/ 	.short	0x010a
        /*035a*/ 	.byte	0x08
	.zero		1


	//   ....[37]....
        /*035c*/ 	.word	0x00001ce0
        /*0360*/ 	.word	0x000000ff
        /*0364*/ 	.word	0x00000078
        /*0368*/ 	.short	0x0101
        /*036a*/ 	.byte	0x07
	.zero		1


	//   ....[38]....
        /*036c*/ 	.word	0x00001d00
        /*0370*/ 	.word	0x000000ff
        /*0374*/ 	.word	0x00000018
        /*0378*/ 	.short	0x010a
        /*037a*/ 	.byte	0x04
	.zero		1


	//   ....[39]....
        /*037c*/ 	.word	0x00001d80
        /*0380*/ 	.word	0x000000ff
        /*0384*/ 	.word	0x00000018
        /*0388*/ 	.short	0x010a
        /*038a*/ 	.byte	0x11
	.zero		1


	//   ....[40]....
        /*038c*/ 	.word	0x00001f10
        /*0390*/ 	.word	0x000000ff
        /*0394*/ 	.word	0x00000018
        /*0398*/ 	.short	0x010a
        /*039a*/ 	.byte	0x06
	.zero		1


	//   ....[41]....
        /*039c*/ 	.word	0x00002050
        /*03a0*/ 	.word	0x00000003
        /*03a4*/ 	.word	0x00000080
        /*03a8*/ 	.short	0x010a
        /*03aa*/ 	.byte	0xff
	.zero		1


	//   ....[42]....
        /*03ac*/ 	.word	0x000021a0
        /*03b0*/ 	.word	0x00000000
        /*03b4*/ 	.word	0x00000000
        /*03b8*/ 	.short	0x0101
        /*03ba*/ 	.byte	0xff
	.zero		1


	//   ....[43]....
        /*03bc*/ 	.word	0x00002760
        /*03c0*/ 	.word	0x000000ff
        /*03c4*/ 	.word	0x00000000
        /*03c8*/ 	.short	0x010a
        /*03ca*/ 	.byte	0x04
	.zero		1


	//   ....[44]....
        /*03cc*/ 	.word	0x000027f0
        /*03d0*/ 	.word	0x000000ff
        /*03d4*/ 	.word	0x00000000
        /*03d8*/ 	.short	0x010a
        /*03da*/ 	.byte	0x05
	.zero		1


	//   ....[45]....
        /*03dc*/ 	.word	0x00002890
        /*03e0*/ 	.word	0x00000000
        /*03e4*/ 	.word	0x00000000
        /*03e8*/ 	.short	0x010a
        /*03ea*/ 	.byte	0xff
	.zero		1


	//   ....[46]....
        /*03ec*/ 	.word	0x000029d0
        /*03f0*/ 	.word	0x00000002
        /*03f4*/ 	.word	0x000000e0
        /*03f8*/ 	.short	0x010a
        /*03fa*/ 	.byte	0xff
	.zero		1


	//   ....[47]....
        /*03fc*/ 	.word	0x00002a40
        /*0400*/ 	.word	0x00000002
        /*0404*/ 	.word	0x00000000
        /*0408*/ 	.short	0x0101
        /*040a*/ 	.byte	0xff
	.zero		1


	//   ....[48]....
        /*040c*/ 	.word	0x00002a60
        /*0410*/ 	.word	0x000000ff
        /*0414*/ 	.word	0x00000090
        /*0418*/ 	.short	0x010a
        /*041a*/ 	.byte	0x04
	.zero		1


	//   ....[49]....
        /*041c*/ 	.word	0x00002b80
        /*0420*/ 	.word	0x00000002
        /*0424*/ 	.word	0x00000080
        /*0428*/ 	.short	0x010a
        /*042a*/ 	.byte	0xff
	.zero		1


	//   ....[50]....
        /*042c*/ 	.word	0x00002c80
        /*0430*/ 	.word	0x00000002
        /*0434*/ 	.word	0x00000000
        /*0438*/ 	.short	0x0101
        /*043a*/ 	.byte	0xff
	.zero		1


	//   ....[51]....
        /*043c*/ 	.word	0x00002d10
        /*0440*/ 	.word	0x000000ff
        /*0444*/ 	.word	0x00000090
        /*0448*/ 	.short	0x0106
        /*044a*/ 	.byte	0x04
	.zero		1


	//   ....[52]....
        /*044c*/ 	.word	0x00002d30
        /*0450*/ 	.word	0x000000ff
        /*0454*/ 	.word	0x00000090
        /*0458*/ 	.short	0x010a
        /*045a*/ 	.byte	0x04
	.zero		1


	//   ....[53]....
        /*045c*/ 	.word	0x00002dc0
        /*0460*/ 	.word	0x000000ff
        /*0464*/ 	.word	0x00000090
        /*0468*/ 	.short	0x0106
        /*046a*/ 	.byte	0x07
	.zero		1


	//   ....[54]....
        /*046c*/ 	.word	0x00002e00
        /*0470*/ 	.word	0x00000000
        /*0474*/ 	.word	0x00000090
        /*0478*/ 	.short	0x010a
        /*047a*/ 	.byte	0xff
	.zero		1


	//   ....[55]....
        /*047c*/ 	.word	0x00003360
        /*0480*/ 	.word	0x00000000
        /*0484*/ 	.word	0x00000080
        /*0488*/ 	.short	0x010a
        /*048a*/ 	.byte	0xff
	.zero		1


	//   ....[56]....
        /*048c*/ 	.word	0x00003460
        /*0490*/ 	.word	0x00000003
        /*0494*/ 	.word	0x00000000
        /*0498*/ 	.short	0x0101
        /*049a*/ 	.byte	0xff
	.zero		1


	//   ....[57]....
        /*049c*/ 	.word	0x00003470
        /*04a0*/ 	.word	0x000000ff
        /*04a4*/ 	.word	0x00000000
        /*04a8*/ 	.short	0x010a
        /*04aa*/ 	.byte	0x04
	.zero		1


	//   ....[58]....
        /*04ac*/ 	.word	0x000034f0
        /*04b0*/ 	.word	0x000000ff
        /*04b4*/ 	.word	0x000000c0
        /*04b8*/ 	.short	0x010a
        /*04ba*/ 	.byte	0x1f
	.zero		1


	//   ....[59]....
        /*04bc*/ 	.word	0x000035d0
        /*04c0*/ 	.word	0x000000ff
        /*04c4*/ 	.word	0x00000000
        /*04c8*/ 	.short	0x010a
        /*04ca*/ 	.byte	0x05
	.zero		1


	//   ....[60]....
        /*04cc*/ 	.word	0x00003710
        /*04d0*/ 	.word	0x000000ff
        /*04d4*/ 	.word	0x00000000
        /*04d8*/ 	.short	0x010a
        /*04da*/ 	.byte	0x04
	.zero		1


	//   ....[61]....
        /*04dc*/ 	.word	0x000039a0
        /*04e0*/ 	.word	0x000000ff
        /*04e4*/ 	.word	0x00000000
        /*04e8*/ 	.short	0x010a
        /*04ea*/ 	.byte	0x04
	.zero		1


	//   ....[62]....
        /*04ec*/ 	.word	0x00003a30
        /*04f0*/ 	.word	0x000000ff
        /*04f4*/ 	.word	0x00000000
        /*04f8*/ 	.short	0x010a
        /*04fa*/ 	.byte	0x05
	.zero		1


	//   ....[63]....
        /*04fc*/ 	.word	0x00003ac0
        /*0500*/ 	.word	0x000000ff
        /*0504*/ 	.word	0x00000000
        /*0508*/ 	.short	0x010a
        /*050a*/ 	.byte	0x05
	.zero		1


	//   ....[64]....
        /*050c*/ 	.word	0x00003b50
        /*0510*/ 	.word	0x000000ff
        /*0514*/ 	.word	0x00000000
        /*0518*/ 	.short	0x010a
        /*051a*/ 	.byte	0x04
	.zero		1


	//   ....[65]....
        /*051c*/ 	.word	0x00004060
        /*0520*/ 	.word	0x0000000c
        /*0524*/ 	.word	0x00000080
        /*0528*/ 	.short	0x010a
        /*052a*/ 	.byte	0xff
	.zero		1


	//   ....[66]....
        /*052c*/ 	.word	0x000041d0
        /*0530*/ 	.word	0x00000000
        /*0534*/ 	.word	0x00000000
        /*0538*/ 	.short	0x0101
        /*053a*/ 	.byte	0xff
	.zero		1


	//   ....[67]....
        /*053c*/ 	.word	0x00004660
        /*0540*/ 	.word	0x000000ff
        /*0544*/ 	.word	0x00000078
        /*0548*/ 	.short	0x010a
        /*054a*/ 	.byte	0x15
	.zero		1


	//   ....[68]....
        /*054c*/ 	.word	0x000047e0
        /*0550*/ 	.word	0x000000ff
        /*0554*/ 	.word	0x00000050
        /*0558*/ 	.short	0x010a
        /*055a*/ 	.byte	0x15
	.zero		1


	//   ....[69]....
        /*055c*/ 	.word	0x00004950
        /*0560*/ 	.word	0x000000ff
        /*0564*/ 	.word	0x00000030
        /*0568*/ 	.short	0x010b
        /*056a*/ 	.byte	0x15
	.zero		1


	//   ....[70]....
        /*056c*/ 	.word	0x00004960
        /*0570*/ 	.word	0x000000ff
        /*0574*/ 	.word	0x00000000
        /*0578*/ 	.short	0x0101
        /*057a*/ 	.byte	0x28
	.zero		1


	//   ....[71]....
        /*057c*/ 	.word	0x00004970
        /*0580*/ 	.word	0x000000ff
        /*0584*/ 	.word	0x00000058
        /*0588*/ 	.short	0x010a
        /*058a*/ 	.byte	0x15
	.zero		1


	//   ....[72]....
        /*058c*/ 	.word	0x00004ac0
        /*0590*/ 	.word	0x000000ff
        /*0594*/ 	.word	0x00000038
        /*0598*/ 	.short	0x010b
        /*059a*/ 	.byte	0x15
	.zero		1


	//   ....[73]....
        /*059c*/ 	.word	0x00004ad0
        /*05a0*/ 	.word	0x000000ff
        /*05a4*/ 	.word	0x00000000
        /*05a8*/ 	.short	0x0101
        /*05aa*/ 	.byte	0x27
	.zero		1


	//   ....[74]....
        /*05ac*/ 	.word	0x00004ae0
        /*05b0*/ 	.word	0x000000ff
        /*05b4*/ 	.word	0x00000060
        /*05b8*/ 	.short	0x010a
        /*05ba*/ 	.byte	0x15
	.zero		1


	//   ....[75]....
        /*05bc*/ 	.word	0x00004c20
        /*05c0*/ 	.word	0x000000ff
        /*05c4*/ 	.word	0x00000040
        /*05c8*/ 	.short	0x010b
        /*05ca*/ 	.byte	0x15
	.zero		1


	//   ....[76]....
        /*05cc*/ 	.word	0x00004c30
        /*05d0*/ 	.word	0x000000ff
        /*05d4*/ 	.word	0x00000000
        /*05d8*/ 	.short	0x0101
        /*05da*/ 	.byte	0x26
	.zero		1


	//   ....[77]....
        /*05dc*/ 	.word	0x00004c40
        /*05e0*/ 	.word	0x000000ff
        /*05e4*/ 	.word	0x00000068
        /*05e8*/ 	.short	0x010a
        /*05ea*/ 	.byte	0x15
	.zero		1


	//   ....[78]....
        /*05ec*/ 	.word	0x00004e40
        /*05f0*/ 	.word	0x000000ff
        /*05f4*/ 	.word	0x00000048
        /*05f8*/ 	.short	0x010b
        /*05fa*/ 	.byte	0x15
	.zero		1


	//   ....[79]....
        /*05fc*/ 	.word	0x00004e50
        /*0600*/ 	.word	0x000000ff
        /*0604*/ 	.word	0x00000000
        /*0608*/ 	.short	0x0101
        /*060a*/ 	.byte	0x25
	.zero		1


	//   ....[80]....
        /*060c*/ 	.word	0x00004e80
        /*0610*/ 	.word	0x000000ff
        /*0614*/ 	.word	0x00000050
        /*0618*/ 	.short	0x010a
        /*061a*/ 	.byte	0x15
	.zero		1


	//   ....[81]....
        /*061c*/ 	.word	0x00004ea0
        /*0620*/ 	.word	0x000000ff
        /*0624*/ 	.word	0x00000058
        /*0628*/ 	.short	0x010a
        /*062a*/ 	.byte	0x15
	.zero		1


	//   ....[82]....
        /*062c*/ 	.word	0x00004ec0
        /*0630*/ 	.word	0x000000ff
        /*0634*/ 	.word	0x00000060
        /*0638*/ 	.short	0x010a
        /*063a*/ 	.byte	0x15
	.zero		1


	//   ....[83]....
        /*063c*/ 	.word	0x00004f00
        /*0640*/ 	.word	0x00000000
        /*0644*/ 	.word	0x00000068
        /*0648*/ 	.short	0x010a
        /*064a*/ 	.byte	0xff
	.zero		1


	//   ....[84]....
        /*064c*/ 	.word	0x00005240
        /*0650*/ 	.word	0x00000003
        /*0654*/ 	.word	0x00000080
        /*0658*/ 	.short	0x010a
        /*065a*/ 	.byte	0xff
	.zero		1


	//   ....[85]....
        /*065c*/ 	.word	0x000053c0
        /*0660*/ 	.word	0x00000000
        /*0664*/ 	.word	0x00000000
        /*0668*/ 	.short	0x0101
        /*066a*/ 	.byte	0xff
	.zero		1


	//   ....[86]....
        /*066c*/ 	.word	0x00005ee0
        /*0670*/ 	.word	0x000000ff
        /*0674*/ 	.word	0x00000030
        /*0678*/ 	.short	0x010a
        /*067a*/ 	.byte	0x2c
	.zero		1


	//   ....[87]....
        /*067c*/ 	.word	0x00005f20
        /*0680*/ 	.word	0x0000001a
        /*0684*/ 	.word	0x000000a0
        /*0688*/ 	.short	0x010a
        /*068a*/ 	.byte	0xff
	.zero		1


	//   ....[88]....
        /*068c*/ 	.word	0x00006030
        /*0690*/ 	.word	0x000000ff
        /*0694*/ 	.word	0x00000030
        /*0698*/ 	.short	0x010a
        /*069a*/ 	.byte	0x2c
	.zero		1


	//   ....[89]....
        /*069c*/ 	.word	0x00006110
        /*06a0*/ 	.word	0x0000001a
        /*06a4*/ 	.word	0x000000a0
        /*06a8*/ 	.short	0x010a
        /*06aa*/ 	.byte	0xff
	.zero		1


	//   ....[90]....
        /*06ac*/ 	.word	0x00006840
        /*06b0*/ 	.word	0x00000000
        /*06b4*/ 	.word	0x00000000
        /*06b8*/ 	.short	0x0101
        /*06ba*/ 	.byte	0xff
	.zero		1


	//   ....[91]....
        /*06bc*/ 	.word	0x00006850
        /*06c0*/ 	.word	0x00000004
        /*06c4*/ 	.word	0x00000030
        /*06c8*/ 	.short	0x010a
        /*06ca*/ 	.byte	0xff
	.zero		1


	//   ....[92]....
        /*06cc*/ 	.word	0x00006910
        /*06d0*/ 	.word	0x00000004
        /*06d4*/ 	.word	0x00000030
        /*06d8*/ 	.short	0x010a
        /*06da*/ 	.byte	0xff
	.zero		1


	//   ....[93]....
        /*06dc*/ 	.word	0x000070d0
        /*06e0*/ 	.word	0x00000000
        /*06e4*/ 	.word	0x00000000
        /*06e8*/ 	.short	0x0101
        /*06ea*/ 	.byte	0xff
	.zero		1


	//   ....[94]....
        /*06ec*/ 	.word	0x000070f0
        /*06f0*/ 	.word	0x00000002
        /*06f4*/ 	.word	0x00000030
        /*06f8*/ 	.short	0x010a
        /*06fa*/ 	.byte	0xff
	.zero		1


	//   ....[95]....
        /*06fc*/ 	.word	0x000071a0
        /*0700*/ 	.word	0x00000002
        /*0704*/ 	.word	0x00000030
        /*0708*/ 	.short	0x010a
        /*070a*/ 	.byte	0xff
	.zero		1


	//   ....[96]....
        /*070c*/ 	.word	0x00007950
        /*0710*/ 	.word	0x00000000
        /*0714*/ 	.word	0x00000000
        /*0718*/ 	.short	0x0101
        /*071a*/ 	.byte	0xff
	.zero		1


	//   ....[97]....
        /*071c*/ 	.word	0x00007970
        /*0720*/ 	.word	0x00000003
        /*0724*/ 	.word	0x00000030
        /*0728*/ 	.short	0x010a
        /*072a*/ 	.byte	0xff
	.zero		1


	//   ....[98]....
        /*072c*/ 	.word	0x00007a20
        /*0730*/ 	.word	0x00000003
        /*0734*/ 	.word	0x00000030
        /*0738*/ 	.short	0x010a
        /*073a*/ 	.byte	0xff
	.zero		1


	//   ....[99]....
        /*073c*/ 	.word	0x00007e30
        /*0740*/ 	.word	0x000000ff
        /*0744*/ 	.word	0x00000000
        /*0748*/ 	.short	0x0101
        /*074a*/ 	.byte	0x04
	.zero		1


	//   ....[100]....
        /*074c*/ 	.word	0x00008240
        /*0750*/ 	.word	0x00000000
        /*0754*/ 	.word	0x00000000
        /*0758*/ 	.short	0x0101
        /*075a*/ 	.byte	0xff
	.zero		1


	//   ....[101]....
        /*075c*/ 	.word	0x000084f0
        /*0760*/ 	.word	0x000000ff
        /*0764*/ 	.word	0x00000000
        /*0768*/ 	.short	0x0101
        /*076a*/ 	.byte	0x04
	.zero		1


	//   ....[102]....
        /*076c*/ 	.word	0x00008510
        /*0770*/ 	.word	0x00000000
        /*0774*/ 	.word	0x000000f0
        /*0778*/ 	.short	0x010a
        /*077a*/ 	.byte	0xff
	.zero		1


	//   ....[103]....
        /*077c*/ 	.word	0x00008570
        /*0780*/ 	.word	0x00000000
        /*0784*/ 	.word	0x00000018
        /*0788*/ 	.short	0x010a
        /*078a*/ 	.byte	0xff
	.zero		1


	//   ....[104]....
        /*078c*/ 	.word	0x000085d0
        /*0790*/ 	.word	0x00000000
        /*0794*/ 	.word	0x00000018
        /*0798*/ 	.short	0x010a
        /*079a*/ 	.byte	0xff
	.zero		1


	//   ....[105]....
        /*079c*/ 	.word	0x00008620
        /*07a0*/ 	.word	0x00000003
        /*07a4*/ 	.word	0x00000080
        /*07a8*/ 	.short	0x010a
        /*07aa*/ 	.byte	0xff
	.zero		1


	//   ....[106]....
        /*07ac*/ 	.word	0x00008680
        /*07b0*/ 	.word	0x00000000
        /*07b4*/ 	.word	0x00000000
        /*07b8*/ 	.short	0x010a
        /*07ba*/ 	.byte	0xff
	.zero		1


	//   ....[107]....
        /*07bc*/ 	.word	0x000086e0
        /*07c0*/ 	.word	0x00000000
        /*07c4*/ 	.word	0x00000000
        /*07c8*/ 	.short	0x010a
        /*07ca*/ 	.byte	0xff
	.zero		1


	//   ....[108]....
        /*07cc*/ 	.word	0x00008730
        /*07d0*/ 	.word	0x00000002
        /*07d4*/ 	.word	0x000000e0
        /*07d8*/ 	.short	0x010a
        /*07da*/ 	.byte	0xff
	.zero		1


	//   ....[109]....
        /*07dc*/ 	.word	0x00008790
        /*07e0*/ 	.word	0x00000002
        /*07e4*/ 	.word	0x00000090
        /*07e8*/ 	.short	0x010a
        /*07ea*/ 	.byte	0xff
	.zero		1


	//   ....[110]....
        /*07ec*/ 	.word	0x000087e0
        /*07f0*/ 	.word	0x00000002
        /*07f4*/ 	.word	0x00000080
        /*07f8*/ 	.short	0x010a
        /*07fa*/ 	.byte	0xff
	.zero		1


	//   ....[111]....
        /*07fc*/ 	.word	0x00008840
        /*0800*/ 	.word	0x00000000
        /*0804*/ 	.word	0x00000090
        /*0808*/ 	.short	0x010a
        /*080a*/ 	.byte	0xff
	.zero		1


	//   ....[112]....
        /*080c*/ 	.word	0x00008890
        /*0810*/ 	.word	0x00000000
        /*0814*/ 	.word	0x00000080
        /*0818*/ 	.short	0x010a
        /*081a*/ 	.byte	0xff
	.zero		1


	//   ....[113]....
        /*081c*/ 	.word	0x000088f0
        /*0820*/ 	.word	0x00000002
        /*0824*/ 	.word	0x000000c0
        /*0828*/ 	.short	0x010a
        /*082a*/ 	.byte	0xff
	.zero		1


	//   ....[114]....
        /*082c*/ 	.word	0x00008950
        /*0830*/ 	.word	0x00000000
        /*0834*/ 	.word	0x00000000
        /*0838*/ 	.short	0x010a
        /*083a*/ 	.byte	0xff
	.zero		1


	//   ....[115]....
        /*083c*/ 	.word	0x000089b0
        /*0840*/ 	.word	0x00000000
        /*0844*/ 	.word	0x00000000
        /*0848*/ 	.short	0x010a
        /*084a*/ 	.byte	0xff
	.zero		1


	//   ....[116]....
        /*084c*/ 	.word	0x00008a10
        /*0850*/ 	.word	0x00000000
        /*0854*/ 	.word	0x00000000
        /*0858*/ 	.short	0x010a
        /*085a*/ 	.byte	0xff
	.zero		1


	//   ....[117]....
        /*085c*/ 	.word	0x00008a70
        /*0860*/ 	.word	0x00000000
        /*0864*/ 	.word	0x00000000
        /*0868*/ 	.short	0x010a
        /*086a*/ 	.byte	0xff
	.zero		1


	//   ....[118]....
        /*086c*/ 	.word	0x00008ad0
        /*0870*/ 	.word	0x00000000
        /*0874*/ 	.word	0x00000000
        /*0878*/ 	.short	0x010a
        /*087a*/ 	.byte	0xff
	.zero		1


	//   ....[119]....
        /*087c*/ 	.word	0x00008b20
        /*0880*/ 	.word	0x0000000c
        /*0884*/ 	.word	0x00000080
        /*0888*/ 	.short	0x010a
        /*088a*/ 	.byte	0xff
	.zero		1


	//   ....[120]....
        /*088c*/ 	.word	0x00008b80
        /*0890*/ 	.word	0x00000000
        /*0894*/ 	.word	0x00000078
        /*0898*/ 	.short	0x010a
        /*089a*/ 	.byte	0xff
	.zero		1


	//   ....[121]....
        /*089c*/ 	.word	0x00008be0
        /*08a0*/ 	.word	0x00000000
        /*08a4*/ 	.word	0x00000050
        /*08a8*/ 	.short	0x010a
        /*08aa*/ 	.byte	0xff
	.zero		1


	//   ....[122]....
        /*08ac*/ 	.word	0x00008c40
        /*08b0*/ 	.word	0x00000000
        /*08b4*/ 	.word	0x00000058
        /*08b8*/ 	.short	0x010a
        /*08ba*/ 	.byte	0xff
	.zero		1


	//   ....[123]....
        /*08bc*/ 	.word	0x00008ca0
        /*08c0*/ 	.word	0x00000000
        /*08c4*/ 	.word	0x00000060
        /*08c8*/ 	.short	0x010a
        /*08ca*/ 	.byte	0xff
	.zero		1


	//   ....[124]....
        /*08cc*/ 	.word	0x00008d00
        /*08d0*/ 	.word	0x00000000
        /*08d4*/ 	.word	0x00000068
        /*08d8*/ 	.short	0x010a
        /*08da*/ 	.byte	0xff
	.zero		1


	//   ....[125]....
        /*08dc*/ 	.word	0x00008d60
        /*08e0*/ 	.word	0x00000000
        /*08e4*/ 	.word	0x00000050
        /*08e8*/ 	.short	0x010a
        /*08ea*/ 	.byte	0xff
	.zero		1


	//   ....[126]....
        /*08ec*/ 	.word	0x00008dc0
        /*08f0*/ 	.word	0x00000000
        /*08f4*/ 	.word	0x00000058
        /*08f8*/ 	.short	0x010a
        /*08fa*/ 	.byte	0xff
	.zero		1


	//   ....[127]....
        /*08fc*/ 	.word	0x00008e20
        /*0900*/ 	.word	0x00000000
        /*0904*/ 	.word	0x00000060
        /*0908*/ 	.short	0x010a
        /*090a*/ 	.byte	0xff
	.zero		1


	//   ....[128]....
        /*090c*/ 	.word	0x00008e70
        /*0910*/ 	.word	0x00000003
        /*0914*/ 	.word	0x00000080
        /*0918*/ 	.short	0x010a
        /*091a*/ 	.byte	0xff
	.zero		1


	//   ....[129]....
        /*091c*/ 	.word	0x00008ed0
        /*0920*/ 	.word	0x00000000
        /*0924*/ 	.word	0x00000030
        /*0928*/ 	.short	0x010a
        /*092a*/ 	.byte	0xff
	.zero		1


	//   ....[130]....
        /*092c*/ 	.word	0x00008f20
        /*0930*/ 	.word	0x0000001a
        /*0934*/ 	.word	0x000000a0
        /*0938*/ 	.short	0x010a
        /*093a*/ 	.byte	0xff
	.zero		1


	//   ....[131]....
        /*093c*/ 	.word	0x00008f70
        /*0940*/ 	.word	0x00000004
        /*0944*/ 	.word	0x00000030
        /*0948*/ 	.short	0x010a
        /*094a*/ 	.byte	0xff
	.zero		1


	//   ....[132]....
        /*094c*/ 	.word	0x00008fc0
        /*0950*/ 	.word	0x00000002
        /*0954*/ 	.word	0x00000030
        /*0958*/ 	.short	0x010a
        /*095a*/ 	.byte	0xff
	.zero		1


	//   ....[133]....
        /*095c*/ 	.word	0x00009010
        /*0960*/ 	.word	0x00000003
        /*0964*/ 	.word	0x00000030
        /*0968*/ 	.short	0x010a
        /*096a*/ 	.byte	0xff
	.zero		1


	//----- nvinfo : EIATTR_NUM_MBARRIERS
	.align		4
.L_47:
        /*096c*/ 	.byte	0x03, 0x38
        /*096e*/ 	.short	0x0020


	//----- nvinfo : EIATTR_EXIT_INSTR_OFFSETS
	.align		4
        /*0970*/ 	.byte	0x04, 0x1c
        /*0972*/ 	.short	(.L_49 - .L_48)


	//   ....[0]....
.L_48:
        /*0974*/ 	.word	0x000028c0


	//   ....[1]....
        /*0978*/ 	.word	0x00002dd0


	//   ....[2]....
        /*097c*/ 	.word	0x00002e30


	//   ....[3]....
        /*0980*/ 	.word	0x00003db0


	//   ....[4]....
        /*0984*/ 	.word	0x00004f30


	//   ....[5]....
        /*0988*/ 	.word	0x00004f70


	//   ....[6]....
        /*098c*/ 	.word	0x000083d0


	//   ....[7]....
        /*0990*/ 	.word	0x00008450


	//   ....[8]....
        /*0994*/ 	.word	0x00008480


	//   ....[9]....
        /*0998*/ 	.word	0x00008500


	//----- nvinfo : EIATTR_MAX_THREADS
	.align		4
.L_49:
        /*099c*/ 	.byte	0x04, 0x05
        /*099e*/ 	.short	(.L_51 - .L_50)
.L_50:
        /*09a0*/ 	.word	0x00000100
        /*09a4*/ 	.word	0x00000001
        /*09a8*/ 	.word	0x00000001


	//----- nvinfo : EIATTR_CRS_STACK_SIZE
	.align		4
.L_51:
        /*09ac*/ 	.byte	0x04, 0x1e
        /*09ae*/ 	.short	(.L_53 - .L_52)
.L_52:
        /*09b0*/ 	.word	0x00000000


	//----- nvinfo : EIATTR_CBANK_PARAM_SIZE
	.align		4
.L_53:
        /*09b4*/ 	.byte	0x03, 0x19
        /*09b6*/ 	.short	0x0800


	//----- nvinfo : EIATTR_PARAM_CBANK
	.align		4
        /*09b8*/ 	.byte	0x04, 0x0a
        /*09ba*/ 	.short	(.L_55 - .L_54)
	.align		4
.L_54:
        /*09bc*/ 	.word	index@(.nv.constant0._ZN7cutlass13device_kernelINS_4gemm6kernel13GemmUniversalIN4cute5tupleIJiiiiEEENS1_10collective13CollectiveMmaINS1_35MainloopSm100TmaUmmaWarpSpecializedILi3ELi2ELi4ENS5_IJNS4_1CILi1EEENSA_ILi2EEESB_EEEEENS5_IJNSA_ILi64EEENSA_ILi128EEESF_EEENS_10bfloat16_tENS5_IJlSB_lEEESI_SJ_NS4_8TiledMMAINS4_8MMA_AtomIJNS4_20SM100_MMA_F16BF16_SSISI_SI_fLi64ELi128ELNS4_4UMMA5MajorE0ELSO_0ELNSN_7ScaleInE0ELSP_0EEEEEENS4_6LayoutINS5_IJSB_SB_SB_EEENS5_IJNSA_ILi0EEESU_SU_EEEEENS5_IJNS4_10UnderscoreESX_SX_EEEEENS4_23SM90_TMA_LOAD_MULTICASTENS4_14ComposedLayoutINS4_7SwizzleILi3ELi4ELi3EEENS4_18smem_ptr_flag_bitsILi16EEENSS_INS5_IJNSA_ILi8EEESF_EEENS5_IJSF_SB_EEEEEEEvNS4_8identityENS4_13SM90_TMA_LOADES1A_vS1B_EENS_8epilogue10collective18CollectiveEpilogueINS1E_23Sm100TmaWarpSpecializedILi4ELi2ELi16ELb1ELb0EEEJSH_NS5_IJNSS_ISF_SB_EENSS_INSA_ILi32EEESB_EEEEESI_SJ_SI_SJ_NS1E_6fusion15FusionCallbacksIS1I_NS1N_17LinearCombinationISI_fSI_fLNS_15FloatRoundStyleE2EEESH_S1M_JEEENS4_5SM1004TMEM4LOAD26SM100_TMEM_LOAD_16dp256b4xES1C_NS11_INS12_ILi2ELi4ELi3EEES15_NSS_INS5_IJS16_S1K_EEENS5_IJS1K_SB_EEEEEEENS4_17SM75_U32x4_LDSM_NENS4_14SM90_TMA_STOREES21_NS4_17SM90_U32x4_STSM_NENS4_39AutoVectorizingCopyWithAssumedAlignmentILi128EEEEEEvvEEEEvNT_6ParamsE)
        /*09c0*/ 	.short	0x0380
        /*09c2*/ 	.short	0x0800


	//----- nvinfo : EIATTR_SW_WAR
	.align		4
.L_55:
        /*09c4*/ 	.byte	0x04, 0x36
        /*09c6*/ 	.short	(.L_57 - .L_56)
.L_56:
        /*09c8*/ 	.word	0x00000008
.L_57:


//--------------------- .nv.callgraph             --------------------------
	.section	.nv.callgraph,"",@"SHT_CUDA_CALLGRAPH"
	.align	4
	.sectionentsize	8
	.align		4
        /*0000*/ 	.word	0x00000000
	.align		4
        /*0004*/ 	.word	0xffffffff
	.align		4
        /*0008*/ 	.word	index@(_ZN7cutlass13device_kernelINS_4gemm6kernel13GemmUniversalIN4cute5tupleIJiiiiEEENS1_10collective13CollectiveMmaINS1_35MainloopSm100TmaUmmaWarpSpecializedILi3ELi2ELi4ENS5_IJNS4_1CILi1EEENSA_ILi2EEESB_EEEEENS5_IJNSA_ILi64EEENSA_ILi128EEESF_EEENS_10bfloat16_tENS5_IJlSB_lEEESI_SJ_NS4_8TiledMMAINS4_8MMA_AtomIJNS4_20SM100_MMA_F16BF16_SSISI_SI_fLi64ELi128ELNS4_4UMMA5MajorE0ELSO_0ELNSN_7ScaleInE0ELSP_0EEEEEENS4_6LayoutINS5_IJSB_SB_SB_EEENS5_IJNSA_ILi0EEESU_SU_EEEEENS5_IJNS4_10UnderscoreESX_SX_EEEEENS4_23SM90_TMA_LOAD_MULTICASTENS4_14ComposedLayoutINS4_7SwizzleILi3ELi4ELi3EEENS4_18smem_ptr_flag_bitsILi16EEENSS_INS5_IJNSA_ILi8EEESF_EEENS5_IJSF_SB_EEEEEEEvNS4_8identityENS4_13SM90_TMA_LOADES1A_vS1B_EENS_8epilogue10collective18CollectiveEpilogueINS1E_23Sm100TmaWarpSpecializedILi4ELi2ELi16ELb1ELb0EEEJSH_NS5_IJNSS_ISF_SB_EENSS_INSA_ILi32EEESB_EEEEESI_SJ_SI_SJ_NS1E_6fusion15FusionCallbacksIS1I_NS1N_17LinearCombinationISI_fSI_fLNS_15FloatRoundStyleE2EEESH_S1M_JEEENS4_5SM1004TMEM4LOAD26SM100_TMEM_LOAD_16dp256b4xES1C_NS11_INS12_ILi2ELi4ELi3EEES15_NSS_INS5_IJS16_S1K_EEENS5_IJS1K_SB_EEEEEEENS4_17SM75_U32x4_LDSM_NENS4_14SM90_TMA_STOREES21_NS4_17SM90_U32x4_STSM_NENS4_39AutoVectorizingCopyWithAssumedAlignmentILi128EEEEEEvvEEEEvNT_6ParamsE)
	.align		4
        /*000c*/ 	.word	index@(__assertfail)
	.align		4
        /*0010*/ 	.word	0x00000000
	.align		4
        /*0014*/ 	.word	0xfffffffe
	.align		4
        /*0018*/ 	.word	0x00000000
	.align		4
        /*001c*/ 	.word	0xfffffffd
	.align		4
        /*0020*/ 	.word	0x00000000
	.align		4
        /*0024*/ 	.word	0xfffffffc


//--------------------- .nv.constant4             --------------------------
	.section	.nv.constant4,"a",@progbits
	.align	8
	.align		8
.nv.constant4:
        /*0000*/ 	.dword	__assertfail
	.align		8
        /*0008*/ 	.dword	__unnamed_1
	.align		8
        /*0010*/ 	.dword	__unnamed_2
	.align		8
        /*0018*/ 	.dword	_ZN39_INTERNAL_7f2459e5_4_k_cu_3ad754b8_81064cuda3std3__45__cpo5beginE
	.align		8
        /*0020*/ 	.dword	_ZN39_INTERNAL_7f2459e5_4_k_cu_3ad754b8_81064cuda3std3__45__cpo3endE
	.align		8
        /*0028*/ 	.dword	_ZN39_INTERNAL_7f2459e5_4_k_cu_3ad754b8_81064cuda3std3__45__cpo6cbeginE
	.align		8
        /*0030*/ 	.dword	_ZN39_INTERNAL_7f2459e5_4_k_cu_3ad754b8_81064cuda3std3__45__cpo4cendE
	.align		8
        /*0038*/ 	.dword	_ZN39_INTERNAL_7f2459e5_4_k_cu_3ad754b8_81064cuda3std3__441_GLOBAL__N__7f2459e5_4_k_cu_3ad754b8_81066ignoreE
	.align		8
        /*0040*/ 	.dword	_ZN39_INTERNAL_7f2459e5_4_k_cu_3ad754b8_81064cuda3std3__419piecewise_constructE
	.align		8
        /*0048*/ 	.dword	_ZN39_INTERNAL_7f2459e5_4_k_cu_3ad754b8_81064cuda3std3__48in_placeE
	.align		8
        /*0050*/ 	.dword	_ZN39_INTERNAL_7f2459e5_4_k_cu_3ad754b8_81064cuda3std6ranges3__45__cpo4swapE
	.align		8
        /*0058*/ 	.dword	_ZN39_INTERNAL_7f2459e5_4_k_cu_3ad754b8_81064cuda3std6ranges3__45__cpo9iter_moveE
	.align		8
        /*0060*/ 	.dword	_ZN39_INTERNAL_7f2459e5_4_k_cu_3ad754b8_81064cute7productE
	.align		8
        /*0068*/ 	.dword	_ZN39_INTERNAL_7f2459e5_4_k_cu_3ad754b8_81064cute1_E
	.align		8
        /*0070*/ 	.dword	$str$25
	.align		8
        /*0078*/ 	.dword	$str$26
	.align		8
        /*0080*/ 	.dword	$str$27
	.align		8
        /*0088*/ 	.dword	$str$28


//--------------------- .text._ZN7cutlass13device_kernelINS_4gemm6kernel13GemmUniversalIN4cute5tupleIJiiiiEEENS1_10collective13CollectiveMmaINS1_35MainloopSm100TmaUmmaWarpSpecializedILi3ELi2ELi4ENS5_IJNS4_1CILi1EEENSA_ILi2EEESB_EEEEENS5_IJNSA_ILi64EEENSA_ILi128EEESF_EEENS_10bfloat16_tENS5_IJlSB_lEEESI_SJ_NS4_8TiledMMAINS4_8MMA_AtomIJNS4_20SM100_MMA_F16BF16_SSISI_SI_fLi64ELi128ELNS4_4UMMA5MajorE0ELSO_0ELNSN_7ScaleInE0ELSP_0EEEEEENS4_6LayoutINS5_IJSB_SB_SB_EEENS5_IJNSA_ILi0EEESU_SU_EEEEENS5_IJNS4_10UnderscoreESX_SX_EEEEENS4_23SM90_TMA_LOAD_MULTICASTENS4_14ComposedLayoutINS4_7SwizzleILi3ELi4ELi3EEENS4_18smem_ptr_flag_bitsILi16EEENSS_INS5_IJNSA_ILi8EEESF_EEENS5_IJSF_SB_EEEEEEEvNS4_8identityENS4_13SM90_TMA_LOADES1A_vS1B_EENS_8epilogue10collective18CollectiveEpilogueINS1E_23Sm100TmaWarpSpecializedILi4ELi2ELi16ELb1ELb0EEEJSH_NS5_IJNSS_ISF_SB_EENSS_INSA_ILi32EEESB_EEEEESI_SJ_SI_SJ_NS1E_6fusion15FusionCallbacksIS1I_NS1N_17LinearCombinationISI_fSI_fLNS_15FloatRoundStyleE2EEESH_S1M_JEEENS4_5SM1004TMEM4LOAD26SM100_TMEM_LOAD_16dp256b4xES1C_NS11_INS12_ILi2ELi4ELi3EEES15_NSS_INS5_IJS16_S1K_EEENS5_IJS1K_SB_EEEEEEENS4_17SM75_U32x4_LDSM_NENS4_14SM90_TMA_STOREES21_NS4_17SM90_U32x4_STSM_NENS4_39AutoVectorizingCopyWithAssumedAlignmentILi128EEEEEEvvEEEEvNT_6ParamsE --------------------------
	.section	.text._ZN7cutlass13device_kernelINS_4gemm6kernel13GemmUniversalIN4cute5tupleIJiiiiEEENS1_10collective13CollectiveMmaINS1_35MainloopSm100TmaUmmaWarpSpecializedILi3ELi2ELi4ENS5_IJNS4_1CILi1EEENSA_ILi2EEESB_EEEEENS5_IJNSA_ILi64EEENSA_ILi128EEESF_EEENS_10bfloat16_tENS5_IJlSB_lEEESI_SJ_NS4_8TiledMMAINS4_8MMA_AtomIJNS4_20SM100_MMA_F16BF16_SSISI_SI_fLi64ELi128ELNS4_4UMMA5MajorE0ELSO_0ELNSN_7ScaleInE0ELSP_0EEEEEENS4_6LayoutINS5_IJSB_SB_SB_EEENS5_IJNSA_ILi0EEESU_SU_EEEEENS5_IJNS4_10UnderscoreESX_SX_EEEEENS4_23SM90_TMA_LOAD_MULTICASTENS4_14ComposedLayoutINS4_7SwizzleILi3ELi4ELi3EEENS4_18smem_ptr_flag_bitsILi16EEENSS_INS5_IJNSA_ILi8EEESF_EEENS5_IJSF_SB_EEEEEEEvNS4_8identityENS4_13SM90_TMA_LOADES1A_vS1B_EENS_8epilogue10collective18CollectiveEpilogueINS1E_23Sm100TmaWarpSpecializedILi4ELi2ELi16ELb1ELb0EEEJSH_NS5_IJNSS_ISF_SB_EENSS_INSA_ILi32EEESB_EEEEESI_SJ_SI_SJ_NS1E_6fusion15FusionCallbacksIS1I_NS1N_17LinearCombinationISI_fSI_fLNS_15FloatRoundStyleE2EEESH_S1M_JEEENS4_5SM1004TMEM4LOAD26SM100_TMEM_LOAD_16dp256b4xES1C_NS11_INS12_ILi2ELi4ELi3EEES15_NSS_INS5_IJS16_S1K_EEENS5_IJS1K_SB_EEEEEEENS4_17SM75_U32x4_LDSM_NENS4_14SM90_TMA_STOREES21_NS4_17SM90_U32x4_STSM_NENS4_39AutoVectorizingCopyWithAssumedAlignmentILi128EEEEEEvvEEEEvNT_6ParamsE,"ax",@progbits
	.align	128
.text._ZN7cutlass13device_kernelINS_4gemm6kernel13GemmUniversalIN4cute5tupleIJiiiiEEENS1_10collective13CollectiveMmaINS1_35MainloopSm100TmaUmmaWarpSpecializedILi3ELi2ELi4ENS5_IJNS4_1CILi1EEENSA_ILi2EEESB_EEEEENS5_IJNSA_ILi64EEENSA_ILi128EEESF_EEENS_10bfloat16_tENS5_IJlSB_lEEESI_SJ_NS4_8TiledMMAINS4_8MMA_AtomIJNS4_20SM100_MMA_F16BF16_SSISI_SI_fLi64ELi128ELNS4_4UMMA5MajorE0ELSO_0ELNSN_7ScaleInE0ELSP_0EEEEEENS4_6LayoutINS5_IJSB_SB_SB_EEENS5_IJNSA_ILi0EEESU_SU_EEEEENS5_IJNS4_10UnderscoreESX_SX_EEEEENS4_23SM90_TMA_LOAD_MULTICASTENS4_14ComposedLayoutINS4_7SwizzleILi3ELi4ELi3EEENS4_18smem_ptr_flag_bitsILi16EEENSS_INS5_IJNSA_ILi8EEESF_EEENS5_IJSF_SB_EEEEEEEvNS4_8identityENS4_13SM90_TMA_LOADES1A_vS1B_EENS_8epilogue10collective18CollectiveEpilogueINS1E_23Sm100TmaWarpSpecializedILi4ELi2ELi16ELb1ELb0EEEJSH_NS5_IJNSS_ISF_SB_EENSS_INSA_ILi32EEESB_EEEEESI_SJ_SI_SJ_NS1E_6fusion15FusionCallbacksIS1I_NS1N_17LinearCombinationISI_fSI_fLNS_15FloatRoundStyleE2EEESH_S1M_JEEENS4_5SM1004TMEM4LOAD26SM100_TMEM_LOAD_16dp256b4xES1C_NS11_INS12_ILi2ELi4ELi3EEES15_NSS_INS5_IJS16_S1K_EEENS5_IJS1K_SB_EEEEEEENS4_17SM75_U32x4_LDSM_NENS4_14SM90_TMA_STOREES21_NS4_17SM90_U32x4_STSM_NENS4_39AutoVectorizingCopyWithAssumedAlignmentILi128EEEEEEvvEEEEvNT_6ParamsE:
        .type           _ZN7cutlass13device_kernelINS_4gemm6kernel13GemmUniversalIN4cute5tupleIJiiiiEEENS1_10collective13CollectiveMmaINS1_35MainloopSm100TmaUmmaWarpSpecializedILi3ELi2ELi4ENS5_IJNS4_1CILi1EEENSA_ILi2EEESB_EEEEENS5_IJNSA_ILi64EEENSA_ILi128EEESF_EEENS_10bfloat16_tENS5_IJlSB_lEEESI_SJ_NS4_8TiledMMAINS4_8MMA_AtomIJNS4_20SM100_MMA_F16BF16_SSISI_SI_fLi64ELi128ELNS4_4UMMA5MajorE0ELSO_0ELNSN_7ScaleInE0ELSP_0EEEEEENS4_6LayoutINS5_IJSB_SB_SB_EEENS5_IJNSA_ILi0EEESU_SU_EEEEENS5_IJNS4_10UnderscoreESX_SX_EEEEENS4_23SM90_TMA_LOAD_MULTICASTENS4_14ComposedLayoutINS4_7SwizzleILi3ELi4ELi3EEENS4_18smem_ptr_flag_bitsILi16EEENSS_INS5_IJNSA_ILi8EEESF_EEENS5_IJSF_SB_EEEEEEEvNS4_8identityENS4_13SM90_TMA_LOADES1A_vS1B_EENS_8epilogue10collective18CollectiveEpilogueINS1E_23Sm100TmaWarpSpecializedILi4ELi2ELi16ELb1ELb0EEEJSH_NS5_IJNSS_ISF_SB_EENSS_INSA_ILi32EEESB_EEEEESI_SJ_SI_SJ_NS1E_6fusion15FusionCallbacksIS1I_NS1N_17LinearCombinationISI_fSI_fLNS_15FloatRoundStyleE2EEESH_S1M_JEEENS4_5SM1004TMEM4LOAD26SM100_TMEM_LOAD_16dp256b4xES1C_NS11_INS12_ILi2ELi4ELi3EEES15_NSS_INS5_IJS16_S1K_EEENS5_IJS1K_SB_EEEEEEENS4_17SM75_U32x4_LDSM_NENS4_14SM90_TMA_STOREES21_NS4_17SM90_U32x4_STSM_NENS4_39AutoVectorizingCopyWithAssumedAlignmentILi128EEEEEEvvEEEEvNT_6ParamsE,@function
        .size           _ZN7cutlass13device_kernelINS_4gemm6kernel13GemmUniversalIN4cute5tupleIJiiiiEEENS1_10collective13CollectiveMmaINS1_35MainloopSm100TmaUmmaWarpSpecializedILi3ELi2ELi4ENS5_IJNS4_1CILi1EEENSA_ILi2EEESB_EEEEENS5_IJNSA_ILi64EEENSA_ILi128EEESF_EEENS_10bfloat16_tENS5_IJlSB_lEEESI_SJ_NS4_8TiledMMAINS4_8MMA_AtomIJNS4_20SM100_MMA_F16BF16_SSISI_SI_fLi64ELi128ELNS4_4UMMA5MajorE0ELSO_0ELNSN_7ScaleInE0ELSP_0EEEEEENS4_6LayoutINS5_IJSB_SB_SB_EEENS5_IJNSA_ILi0EEESU_SU_EEEEENS5_IJNS4_10UnderscoreESX_SX_EEEEENS4_23SM90_TMA_LOAD_MULTICASTENS4_14ComposedLayoutINS4_7SwizzleILi3ELi4ELi3EEENS4_18smem_ptr_flag_bitsILi16EEENSS_INS5_IJNSA_ILi8EEESF_EEENS5_IJSF_SB_EEEEEEEvNS4_8identityENS4_13SM90_TMA_LOADES1A_vS1B_EENS_8epilogue10collective18CollectiveEpilogueINS1E_23Sm100TmaWarpSpecializedILi4ELi2ELi16ELb1ELb0EEEJSH_NS5_IJNSS_ISF_SB_EENSS_INSA_ILi32EEESB_EEEEESI_SJ_SI_SJ_NS1E_6fusion15FusionCallbacksIS1I_NS1N_17LinearCombinationISI_fSI_fLNS_15FloatRoundStyleE2EEESH_S1M_JEEENS4_5SM1004TMEM4LOAD26SM100_TMEM_LOAD_16dp256b4xES1C_NS11_INS12_ILi2ELi4ELi3EEES15_NSS_INS5_IJS16_S1K_EEENS5_IJS1K_SB_EEEEEEENS4_17SM75_U32x4_LDSM_NENS4_14SM90_TMA_STOREES21_NS4_17SM90_U32x4_STSM_NENS4_39AutoVectorizingCopyWithAssumedAlignmentILi128EEEEEEvvEEEEvNT_6ParamsE,(.L_x_180 - _ZN7cutlass13device_kernelINS_4gemm6kernel13GemmUniversalIN4cute5tupleIJiiiiEEENS1_10collective13CollectiveMmaINS1_35MainloopSm100TmaUmmaWarpSpecializedILi3ELi2ELi4ENS5_IJNS4_1CILi1EEENSA_ILi2EEESB_EEEEENS5_IJNSA_ILi64EEENSA_ILi128EEESF_EEENS_10bfloat16_tENS5_IJlSB_lEEESI_SJ_NS4_8TiledMMAINS4_8MMA_AtomIJNS4_20SM100_MMA_F16BF16_SSISI_SI_fLi64ELi128ELNS4_4UMMA5MajorE0ELSO_0ELNSN_7ScaleInE0ELSP_0EEEEEENS4_6LayoutINS5_IJSB_SB_SB_EEENS5_IJNSA_ILi0EEESU_SU_EEEEENS5_IJNS4_10UnderscoreESX_SX_EEEEENS4_23SM90_TMA_LOAD_MULTICASTENS4_14ComposedLayoutINS4_7SwizzleILi3ELi4ELi3EEENS4_18smem_ptr_flag_bitsILi16EEENSS_INS5_IJNSA_ILi8EEESF_EEENS5_IJSF_SB_EEEEEEEvNS4_8identityENS4_13SM90_TMA_LOADES1A_vS1B_EENS_8epilogue10collective18CollectiveEpilogueINS1E_23Sm100TmaWarpSpecializedILi4ELi2ELi16ELb1ELb0EEEJSH_NS5_IJNSS_ISF_SB_EENSS_INSA_ILi32EEESB_EEEEESI_SJ_SI_SJ_NS1E_6fusion15FusionCallbacksIS1I_NS1N_17LinearCombinationISI_fSI_fLNS_15FloatRoundStyleE2EEESH_S1M_JEEENS4_5SM1004TMEM4LOAD26SM100_TMEM_LOAD_16dp256b4xES1C_NS11_INS12_ILi2ELi4ELi3EEES15_NSS_INS5_IJS16_S1K_EEENS5_IJS1K_SB_EEEEEEENS4_17SM75_U32x4_LDSM_NENS4_14SM90_TMA_STOREES21_NS4_17SM90_U32x4_STSM_NENS4_39AutoVectorizingCopyWithAssumedAlignmentILi128EEEEEEvvEEEEvNT_6ParamsE)
        .other          _ZN7cutlass13device_kernelINS_4gemm6kernel13GemmUniversalIN4cute5tupleIJiiiiEEENS1_10collective13CollectiveMmaINS1_35MainloopSm100TmaUmmaWarpSpecializedILi3ELi2ELi4ENS5_IJNS4_1CILi1EEENSA_ILi2EEESB_EEEEENS5_IJNSA_ILi64EEENSA_ILi128EEESF_EEENS_10bfloat16_tENS5_IJlSB_lEEESI_SJ_NS4_8TiledMMAINS4_8MMA_AtomIJNS4_20SM100_MMA_F16BF16_SSISI_SI_fLi64ELi128ELNS4_4UMMA5MajorE0ELSO_0ELNSN_7ScaleInE0ELSP_0EEEEEENS4_6LayoutINS5_IJSB_SB_SB_EEENS5_IJNSA_ILi0EEESU_SU_EEEEENS5_IJNS4_10UnderscoreESX_SX_EEEEENS4_23SM90_TMA_LOAD_MULTICASTENS4_14ComposedLayoutINS4_7SwizzleILi3ELi4ELi3EEENS4_18smem_ptr_flag_bitsILi16EEENSS_INS5_IJNSA_ILi8EEESF_EEENS5_IJSF_SB_EEEEEEEvNS4_8identityENS4_13SM90_TMA_LOADES1A_vS1B_EENS_8epilogue10collective18CollectiveEpilogueINS1E_23Sm100TmaWarpSpecializedILi4ELi2ELi16ELb1ELb0EEEJSH_NS5_IJNSS_ISF_SB_EENSS_INSA_ILi32EEESB_EEEEESI_SJ_SI_SJ_NS1E_6fusion15FusionCallbacksIS1I_NS1N_17LinearCombinationISI_fSI_fLNS_15FloatRoundStyleE2EEESH_S1M_JEEENS4_5SM1004TMEM4LOAD26SM100_TMEM_LOAD_16dp256b4xES1C_NS11_INS12_ILi2ELi4ELi3EEES15_NSS_INS5_IJS16_S1K_EEENS5_IJS1K_SB_EEEEEEENS4_17SM75_U32x4_LDSM_NENS4_14SM90_TMA_STOREES21_NS4_17SM90_U32x4_STSM_NENS4_39AutoVectorizingCopyWithAssumedAlignmentILi128EEEEEEvvEEEEvNT_6ParamsE,@"STO_CUDA_ENTRY STV_DEFAULT"
_ZN7cutlass13device_kernelINS_4gemm6kernel13GemmUniversalIN4cute5tupleIJiiiiEEENS1_10collective13CollectiveMmaINS1_35MainloopSm100TmaUmmaWarpSpecializedILi3ELi2ELi4ENS5_IJNS4_1CILi1EEENSA_ILi2EEESB_EEEEENS5_IJNSA_ILi64EEENSA_ILi128EEESF_EEENS_10bfloat16_tENS5_IJlSB_lEEESI_SJ_NS4_8TiledMMAINS4_8MMA_AtomIJNS4_20SM100_MMA_F16BF16_SSISI_SI_fLi64ELi128ELNS4_4UMMA5MajorE0ELSO_0ELNSN_7ScaleInE0ELSP_0EEEEEENS4_6LayoutINS5_IJSB_SB_SB_EEENS5_IJNSA_ILi0EEESU_SU_EEEEENS5_IJNS4_10UnderscoreESX_SX_EEEEENS4_23SM90_TMA_LOAD_MULTICASTENS4_14ComposedLayoutINS4_7SwizzleILi3ELi4ELi3EEENS4_18smem_ptr_flag_bitsILi16EEENSS_INS5_IJNSA_ILi8EEESF_EEENS5_IJSF_SB_EEEEEEEvNS4_8identityENS4_13SM90_TMA_LOADES1A_vS1B_EENS_8epilogue10collective18CollectiveEpilogueINS1E_23Sm100TmaWarpSpecializedILi4ELi2ELi16ELb1ELb0EEEJSH_NS5_IJNSS_ISF_SB_EENSS_INSA_ILi32EEESB_EEEEESI_SJ_SI_SJ_NS1E_6fusion15FusionCallbacksIS1I_NS1N_17LinearCombinationISI_fSI_fLNS_15FloatRoundStyleE2EEESH_S1M_JEEENS4_5SM1004TMEM4LOAD26SM100_TMEM_LOAD_16dp256b4xES1C_NS11_INS12_ILi2ELi4ELi3EEES15_NSS_INS5_IJS16_S1K_EEENS5_IJS1K_SB_EEEEEEENS4_17SM75_U32x4_LDSM_NENS4_14SM90_TMA_STOREES21_NS4_17SM90_U32x4_STSM_NENS4_39AutoVectorizingCopyWithAssumedAlignmentILi128EEEEEEvvEEEEvNT_6ParamsE:
[----:B------:R-:W1:Y:S01]  /*0000*/  LDC R1, c[0x0][0x37c] ;  /* 0x0000df00ff017b82 */ /* 0x000e620000000800 */
[----:B------:R-:W2:Y:S01]  /*0010*/  S2R R57, SR_TID.X ;  /* 0x0000000000397919 */ /* 0x000ea20000002100 */
[----:B------:R-:W3:Y:S01]  /*0020*/  LDCU.64 UR8, c[0x0][0x890] ;  /* 0x00011200ff0877ac */ /* 0x000ee20008000a00 */
[----:B------:R-:W-:Y:S02]  /*0030*/  PRMT R45, RZ, 0x7610, R45 ;  /* 0x00007610ff2d7816 */ /* 0x000fe4000000002d */
[----:B------:R-:W-:Y:S01]  /*0040*/  ELECT P3, URZ, PT ;  /* 0x0000000000ff782f */ /* 0x000fe20003860000 */
[----:B---3--:R-:W-:-:S04]  /*0050*/  UISETP.NE.U32.AND UP0, UPT, UR8, URZ, UPT ;  /* 0x000000ff0800728c */ /* 0x008fc8000bf05070 */
[----:B------:R-:W-:Y:S01]  /*0060*/  UISETP.NE.AND.EX UP0, UPT, UR9, URZ, UPT, UP0 ;  /* 0x000000ff0900728c */ /* 0x000fe2000bf05300 */
[----:B--2---:R-:W-:-:S05]  /*0070*/  SHF.R.U32.HI R46, RZ, 0x5, R57 ;  /* 0x00000005ff2e7819 */ /* 0x004fca0000011639 */
[----:B------:R-:W2:Y:S02]  /*0080*/  SHFL.IDX PT, R0, R46, RZ, 0x1f ;  /* 0x00001fff2e007589 */ /* 0x000ea400000e0000 */
[----:B--2---:R-:W-:Y:S01]  /*0090*/  R2UR UR17, R0 ;  /* 0x00000000001172ca */ /* 0x004fe200000e0000 */
[----:B-1----:R-:W-:-:S14]  /*00a0*/  BRA.U UP0, `(.L_x_0) ;  /* 0x0000000100307547 */ /* 0x002fdc000b800000 */
[----:B------:R-:W1:Y:S02]  /*00b0*/  LDCU.64 UR4, c[0x0][0x888] ;  /* 0x00011100ff0477ac */ /* 0x000e640008000a00 */
[----:B-1----:R-:W-:-:S04]  /*00c0*/  UISETP.NE.U32.AND UP0, UPT, UR4, URZ, UPT ;  /* 0x000000ff0400728c */ /* 0x002fc8000bf05070 */
[----:B------:R-:W-:-:S09]  /*00d0*/  UISETP.NE.AND.EX UP0, UPT, UR5, URZ, UPT, UP0 ;  /* 0x000000ff0500728c */ /* 0x000fd2000bf05300 */
[----:B------:R-:W-:Y:S05]  /*00e0*/  BRA.U !UP0, `(.L_x_1) ;  /* 0x0000000108147547 */ /* 0x000fea000b800000 */
[----:B------:R-:W1:Y:S01]  /*00f0*/  LDC.64 R2, c[0x0][0x888] ;  /* 0x00022200ff027b82 */ /* 0x000e620000000a00 */
[----:B------:R-:W1:Y:S02]  /*0100*/  LDCU.64 UR4, c[0x0][0x358] ;  /* 0x00006b00ff0477ac */ /* 0x000e640008000a00 */
[----:B-1----:R1:W5:Y:S01]  /*0110*/  LDG.E R27, desc[UR4][R2.64] ;  /* 0x00000004021b7981 */ /* 0x002362000c1e1900 */
[----:B------:R-:W-:Y:S01]  /*0120*/  HFMA2 R45, -RZ, RZ, 0, 5.9604644775390625e-08 ;  /* 0x00000001ff2d7431 */ /* 0x000fe200000001ff */
[----:B------:R-:W-:Y:S05]  /*0130*/  BRA `(.L_x_0) ;  /* 0x00000000000c7947 */ /* 0x000fea0003800000 */
.L_x_1:
[----:B------:R-:W1:Y:S01]  /*0140*/  LDCU UR4, c[0x0][0x880] ;  /* 0x00011000ff0477ac */ /* 0x000e620008000800 */
[----:B------:R-:W-:Y:S01]  /*0150*/  HFMA2 R45, -RZ, RZ, 0, 5.9604644775390625e-08 ;  /* 0x00000001ff2d7431 */ /* 0x000fe200000001ff */
[----:B-1----:R-:W-:-:S07]  /*0160*/  MOV R27, UR4 ;  /* 0x00000004001b7c02 */ /* 0x002fce0008000f00 */
.L_x_0:
[----:B------:R-:W2:Y:S02]  /*0170*/  LDCU.64 UR4, c[0x0][0x8b0] ;  /* 0x00011600ff0477ac */ /* 0x000ea40008000a00 */
[----:B--2---:R-:W-:-:S04]  /*0180*/  UISETP.NE.U32.AND UP0, UPT, UR4, URZ, UPT ;  /* 0x000000ff0400728c */ /* 0x004fc8000bf05070 */
[----:B------:R-:W-:-:S09]  /*0190*/  UISETP.NE.AND.EX UP0, UPT, UR5, URZ, UPT, UP0 ;  /* 0x000000ff0500728c */ /* 0x000fd2000bf05300 */
[----:B------:R-:W-:Y:S05]  /*01a0*/  BRA.U UP0, `(.L_x_2) ;  /* 0x0000000100287547 */ /* 0x000fea000b800000 */
[----:B------:R-:W2:Y:S02]  /*01b0*/  LDCU.64 UR4, c[0x0][0x8a8] ;  /* 0x00011500ff0477ac */ /* 0x000ea40008000a00 */
[----:B--2---:R-:W-:-:S04]  /*01c0*/  UISETP.NE.U32.AND UP0, UPT, UR4, URZ, UPT ;  /* 0x000000ff0400728c */ /* 0x004fc8000bf05070 */
[----:B------:R-:W-:-:S09]  /*01d0*/  UISETP.NE.AND.EX UP0, UPT, UR5, URZ, UPT, UP0 ;  /* 0x000000ff0500728c */ /* 0x000fd2000bf05300 */
[----:B------:R-:W-:Y:S05]  /*01e0*/  BRA.U !UP0, `(.L_x_3) ;  /* 0x0000000108107547 */ /* 0x000fea000b800000 */
[----:B------:R-:W2:Y:S01]  /*01f0*/  LDC.64 R24, c[0x0][0x8a8] ;  /* 0x00022a00ff187b82 */ /* 0x000ea20000000a00 */
[----:B------:R-:W2:Y:S02]  /*0200*/  LDCU.64 UR4, c[0x0][0x358] ;  /* 0x00006b00ff0477ac */ /* 0x000ea40008000a00 */
[----:B--2---:R2:W5:Y:S01]  /*0210*/  LDG.E R24, desc[UR4][R24.64] ;  /* 0x0000000418187981 */ /* 0x004562000c1e1900 */
[----:B------:R-:W-:Y:S05]  /*0220*/  BRA `(.L_x_2) ;  /* 0x0000000000087947 */ /* 0x000fea0003800000 */
.L_x_3:
[----:B------:R-:W2:Y:S02]  /*0230*/  LDCU UR4, c[0x0][0x8a0] ;  /* 0x00011400ff0477ac */ /* 0x000ea40008000800 */
[----:B--2---:R-:W-:Y:S02]  /*0240*/  MOV R24, UR4 ;  /* 0x0000000400187c02 */ /* 0x004fe40008000f00 */
.L_x_2:
[----:B------:R-:W-:Y:S01]  /*0250*/  IMAD.U32 R0, RZ, RZ, UR17 ;  /* 0x00000011ff007e24 */ /* 0x000fe2000f8e00ff */
[----:B------:R-:W-:Y:S04]  /*0260*/  BSSY.RECONVERGENT B0, `(.L_x_4) ;  /* 0x000000c000007945 */ /* 0x000fe80003800200 */
[C---:B------:R-:W-:Y:S02]  /*0270*/  ISETP.NE.OR P1, PT, R0.reuse, 0x1, !P3 ;  /* 0x000000010000780c */ /* 0x040fe40005f25670 */
[----:B------:R-:W-:-:S11]  /*0280*/  ISETP.NE.OR P0, PT, R0, 0x3, !P3 ;  /* 0x000000030000780c */ /* 0x000fd60005f05670 */
[----:B------:R-:W-:Y:S05]  /*0290*/  @P1 BRA `(.L_x_5) ;  /* 0x0000000000201947 */ /* 0x000fea0003800000 */
[----:B------:R-:W3:Y:S02]  /*02a0*/  LDCU.64 UR4, c[0x0][0x348] ;  /* 0x00006900ff0477ac */ /* 0x000ee40008000a00 */
[----:B---3--:R-:W-:Y:S02]  /*02b0*/  UIADD3 UR6, UP1, UPT, UR4, 0x80, URZ ;  /* 0x0000008004067890 */ /* 0x008fe4000ff3e0ff */
[----:B------:R-:W-:Y:S02]  /*02c0*/  UIADD3 UR4, UP0, UPT, UR4, 0x180, URZ ;  /* 0x0000018004047890 */ /* 0x000fe4000ff1e0ff */
[----:B------:R-:W-:Y:S02]  /*02d0*/  UIADD3.X UR7, UPT, UPT, URZ, UR5, URZ, UP1, !UPT ;  /* 0x00000005ff077290 */ /* 0x000fe40008ffe4ff */
[----:B------:R-:W-:-:S07]  /*02e0*/  UIADD3.X UR5, UPT, UPT, URZ, UR5, URZ, UP0, !UPT ;  /* 0x00000005ff057290 */ /* 0x000fce00087fe4ff */
[----:B------:R3:W-:Y:S02]  /*02f0*/  UTMACCTL.PF [UR6] ;  /* 0x00000000060079b9 */ /* 0x0007e40008040000 */
[----:B------:R3:W-:Y:S02]  /*0300*/  UTMACCTL.PF [UR4] ;  /* 0x00000000040079b9 */ /* 0x0007e40008040000 */
[----:B---3--:R-:W-:Y:S01]  /*0310*/  NOP ;  /* 0x0000000000007918 */ /* 0x008fe20000000000 */
.L_x_5:
[----:B------:R-:W-:Y:S05]  /*0320*/  BSYNC.RECONVERGENT B0 ;  /* 0x0000000000007941 */ /* 0x000fea0003800200 */
.L_x_4:
[----:B------:R-:W-:Y:S04]  /*0330*/  BSSY.RECONVERGENT B0, `(.L_x_6) ;  /* 0x000000a000007945 */ /* 0x000fe80003800200 */
        /* <DEDUP_REMOVED lines=9> */
.L_x_7:
[----:B------:R-:W-:Y:S05]  /*03d0*/  BSYNC.RECONVERGENT B0 ;  /* 0x0000000000007941 */ /* 0x000fea0003800200 */
.L_x_6:
[----:B------:R-:W3:Y:S01]  /*03e0*/  LDCU.64 UR4, c[0x0][0x888] ;  /* 0x00011100ff0477ac */ /* 0x000ee20008000a00 */
[----:B------:R-:W-:Y:S02]  /*03f0*/  UISETP.EQ.U32.AND UP1, UPT, UR8, URZ, UPT ;  /* 0x000000ff0800728c */ /* 0x000fe4000bf22070 */
[----:B------:R-:W-:Y:S02]  /*0400*/  UPLOP3.LUT UP3, UPT, UPT, UPT, UPT, 0x80, 0x8 ;  /* 0x000000000008789c */ /* 0x000fe40003f6f070 */
[----:B---3--:R-:W-:-:S04]  /*0410*/  UISETP.NE.U32.AND UP0, UPT, UR4, URZ, UPT ;  /* 0x000000ff0400728c */ /* 0x008fc8000bf05070 */
[----:B------:R-:W-:-:S04]  /*0420*/  UISETP.NE.AND.EX UP0, UPT, UR5, URZ, UPT, UP0 ;  /* 0x000000ff0500728c */ /* 0x000fc8000bf05300 */
[----:B------:R-:W-:-:S04]  /*0430*/  UISETP.EQ.OR.EX UP2, UPT, UR9, URZ, !UP0, UP1 ;  /* 0x000000ff0900728c */ /* 0x000fc8000c742710 */
[----:B------:R-:W-:-:S06]  /*0440*/  UP2UR UR4, UPR, URZ, 0x4 ;  /* 0x00000004ff047883 */ /* 0x000fcc0008000000 */
[----:B------:R-:W-:Y:S01]  /*0450*/  MOV R49, UR4 ;  /* 0x0000000400317c02 */ /* 0x000fe20008000f00 */
[----:B------:R-:W-:Y:S06]  /*0460*/  BRA.U !UP2, `(.L_x_8) ;  /* 0x000000010a207547 */ /* 0x000fec000b800000 */
[----:B------:R-:W-:Y:S01]  /*0470*/  UISETP.NE.U32.AND UP1, UPT, UR8, URZ, UPT ;  /* 0x000000ff0800728c */ /* 0x000fe2000bf25070 */
[----:B-----5:R-:W-:Y:S01]  /*0480*/  FSETP.NEU.AND P0, PT, R27, RZ, PT ;  /* 0x000000ff1b00720b */ /* 0x020fe20003f0d000 */
[----:B------:R-:W-:Y:S02]  /*0490*/  USEL UR4, URZ, 0xffffffff, UP0 ;  /* 0xffffffffff047887 */ /* 0x000fe40008000000 */
[----:B------:R-:W-:-:S10]  /*04a0*/  UISETP.NE.AND.EX UP1, UPT, UR9, URZ, UPT, UP1 ;  /* 0x000000ff0900728c */ /* 0x000fd4000bf25310 */
[----:B------:R-:W-:Y:S01]  /*04b0*/  VOTEU.ANY UP0, P0 ;  /* 0x0000000000ff7886 */ /* 0x000fe20000000100 */
[----:B------:R-:W-:-:S04]  /*04c0*/  @!UP1 USEL UR4, URZ, 0xffffffff, UP0 ;  /* 0xffffffffff049887 */ /* 0x000fc80008000000 */
[----:B------:R-:W-:-:S04]  /*04d0*/  ULOP3.LUT UR4, UR4, 0x1, URZ, 0xc0, !UPT ;  /* 0x0000000104047892 */ /* 0x000fc8000f8ec0ff */
[----:B------:R-:W-:-:S11]  /*04e0*/  UISETP.NE.U32.AND UP3, UPT, UR4, 0x1, UPT ;  /* 0x000000010400788c */ /* 0x000fd6000bf65070 */
.L_x_8:
[----:B-1----:R-:W1:Y:S01]  /*04f0*/  SHFL.IDX PT, R2, R46, RZ, 0x1f ;  /* 0x00001fff2e027589 */ /* 0x002e6200000e0000 */
[----:B------:R-:W-:-:S04]  /*0500*/  UISETP.NE.AND UP0, UPT, UR17, 0x2, UPT ;  /* 0x000000021100788c */ /* 0x000fc8000bf05270 */
[----:B------:R-:W-:Y:S01]  /*0510*/  USEL UR48, URZ, 0x1, UP0 ;  /* 0x00000001ff307887 */ /* 0x000fe20008000000 */
[----:B-1----:R-:W-:-:S13]  /*0520*/  ISETP.NE.AND P0, PT, R2, RZ, PT ;  /* 0x000000ff0200720c */ /* 0x002fda0003f05270 */
[----:B------:R-:W-:Y:S05]  /*0530*/  @P0 BRA `(.L_x_9) ;  /* 0x0000000000500947 */ /* 0x000fea0003800000 */
[----:B------:R-:W1:Y:S01]  /*0540*/  S2UR UR4, SR_CgaCtaId ;  /* 0x00000000000479c3 */ /* 0x000e620000008800 */
[----:B------:R-:W-:Y:S01]  /*0550*/  UMOV UR5, 0x400 ;  /* 0x0000040000057882 */ /* 0x000fe20000000000 */
[----:B------:R-:W-:Y:S01]  /*0560*/  UMOV UR8, 0x1 ;  /* 0x0000000100087882 */ /* 0x000fe20000000000 */
[----:B------:R-:W-:Y:S01]  /*0570*/  UMOV UR6, 0x2 ;  /* 0x0000000200067882 */ /* 0x000fe20000000000 */
[----:B------:R-:W-:-:S04]  /*0580*/  UIADD3 UR8, UPT, UPT, -UR8, 0x100000, URZ ;  /* 0x0010000008087890 */ /* 0x000fc8000fffe1ff */
[----:B------:R-:W-:Y:S02]  /*0590*/  USHF.L.U32 UR9, UR8, 0xb, URZ ;  /* 0x0000000b08097899 */ /* 0x000fe400080006ff */
[----:B------:R-:W-:Y:S02]  /*05a0*/  USHF.L.U32 UR8, UR8, 0x1, URZ ;  /* 0x0000000108087899 */ /* 0x000fe400080006ff */
[----:B------:R-:W-:-:S04]  /*05b0*/  UIADD3 UR6, UPT, UPT, -UR6, 0x100000, URZ ;  /* 0x0010000006067890 */ /* 0x000fc8000fffe1ff */
[----:B------:R-:W-:Y:S02]  /*05c0*/  USHF.L.U32 UR7, UR6, 0xb, URZ ;  /* 0x0000000b06077899 */ /* 0x000fe400080006ff */
[----:B------:R-:W-:Y:S01]  /*05d0*/  USHF.L.U32 UR6, UR6, 0x1, URZ ;  /* 0x0000000106067899 */ /* 0x000fe200080006ff */
[----:B------:R-:W-:Y:S01]  /*05e0*/  ELECT P0, URZ, PT ;  /* 0x0000000000ff782f */ /* 0x000fe20003800000 */
[----:B-1----:R-:W-:Y:S01]  /*05f0*/  ULEA UR4, UR4, UR5, 0x18 ;  /* 0x0000000504047291 */ /* 0x002fe2000f8ec0ff */
[----:B------:R-:W1:Y:S11]  /*0600*/  FENCE.VIEW.ASYNC.S ;  /* 0x00000000000073c6 */ /* 0x000e760000000000 */
[----:B-1----:R1:W3:Y:S01]  /*0610*/  SYNCS.EXCH.64 URZ, [UR4], UR8 ;  /* 0x0000000804ff75b2 */ /* 0x0022e20008000100 */
[----:B------:R1:W4:Y:S01]  /*0620*/  SYNCS.EXCH.64 URZ, [UR4+0x18], UR6 ;  /* 0x0000180604ff75b2 */ /* 0x0003220008000100 */
[----:B------:R1:W1:Y:S01]  /*0630*/  SYNCS.EXCH.64 URZ, [UR4+0x8], UR8 ;  /* 0x0000080804ff75b2 */ /* 0x0002620008000100 */
[----:B------:R1:W1:Y:S01]  /*0640*/  SYNCS.EXCH.64 URZ, [UR4+0x20], UR6 ;  /* 0x0000200604ff75b2 */ /* 0x0002620008000100 */
[----:B------:R1:W1:Y:S01]  /*0650*/  SYNCS.EXCH.64 URZ, [UR4+0x10], UR8 ;  /* 0x0000100804ff75b2 */ /* 0x0002620008000100 */
[----:B------:R1:W1:Y:S01]  /*0660*/  SYNCS.EXCH.64 URZ, [UR4+0x28], UR6 ;  /* 0x0000280604ff75b2 */ /* 0x0002620008000100 */
[----:B------:R-:W-:Y:S01]  /*0670*/  NOP ;  /* 0x0000000000007918 */ /* 0x000fe20000000000 */
.L_x_9:
[----:B------:R-:W2:Y:S01]  /*0680*/  SHFL.IDX PT, R2, R46, RZ, 0x1f ;  /* 0x00001fff2e027589 */ /* 0x000ea200000e0000 */
[----:B------:R-:W-:Y:S01]  /*0690*/  NOP ;  /* 0x0000000000007918 */ /* 0x000fe20000000000 */
[----:B--2---:R-:W-:-:S13]  /*06a0*/  ISETP.NE.AND P0, PT, R2, 0x1, PT ;  /* 0x000000010200780c */ /* 0x004fda0003f05270 */
[----:B------:R-:W-:Y:S05]  /*06b0*/  @P0 BRA `(.L_x_10) ;  /* 0x0000000000580947 */ /* 0x000fea0003800000 */
[----:B-1----:R-:W1:Y:S01]  /*06c0*/  S2UR UR4, SR_CgaCtaId ;  /* 0x00000000000479c3 */ /* 0x002e620000008800 */
        /* <DEDUP_REMOVED lines=12> */
[----:B-1----:R2:W1:Y:S01]  /*0790*/  SYNCS.EXCH.64 URZ, [UR4+0x30], UR8 ;  /* 0x0000300804ff75b2 */ /* 0x0024620008000100 */
[----:B------:R2:W1:Y:S01]  /*07a0*/  SYNCS.EXCH.64 URZ, [UR4+0x50], UR6 ;  /* 0x0000500604ff75b2 */ /* 0x0004620008000100 */
[----:B------:R2:W1:Y:S01]  /*07b0*/  SYNCS.EXCH.64 URZ, [UR4+0x38], UR8 ;  /* 0x0000380804ff75b2 */ /* 0x0004620008000100 */
[----:B------:R2:W1:Y:S01]  /*07c0*/  SYNCS.EXCH.64 URZ, [UR4+0x58], UR6 ;  /* 0x0000580604ff75b2 */ /* 0x0004620008000100 */
[----:B------:R2:W1:Y:S01]  /*07d0*/  SYNCS.EXCH.64 URZ, [UR4+0x40], UR8 ;  /* 0x0000400804ff75b2 */ /* 0x0004620008000100 */
[----:B------:R2:W1:Y:S01]  /*07e0*/  SYNCS.EXCH.64 URZ, [UR4+0x60], UR6 ;  /* 0x0000600604ff75b2 */ /* 0x0004620008000100 */
[----:B------:R2:W1:Y:S01]  /*07f0*/  SYNCS.EXCH.64 URZ, [UR4+0x48], UR8 ;  /* 0x0000480804ff75b2 */ /* 0x0004620008000100 */
[----:B------:R2:W1:Y:S02]  /*0800*/  SYNCS.EXCH.64 URZ, [UR4+0x68], UR6 ;  /* 0x0000680604ff75b2 */ /* 0x0004640008000100 */
[----:B--2---:R-:W-:Y:S01]  /*0810*/  NOP ;  /* 0x0000000000007918 */ /* 0x004fe20000000000 */
.L_x_10:
[----:B------:R-:W2:Y:S01]  /*0820*/  SHFL.IDX PT, R2, R46, RZ, 0x1f ;  /* 0x00001fff2e027589 */ /* 0x000ea200000e0000 */
[----:B------:R-:W-:Y:S01]  /*0830*/  NOP ;  /* 0x0000000000007918 */ /* 0x000fe20000000000 */
[----:B--2---:R-:W-:-:S13]  /*0840*/  ISETP.NE.AND P0, PT, R2, 0x3, PT ;  /* 0x000000030200780c */ /* 0x004fda0003f05270 */
[----:B------:R-:W-:Y:S05]  /*0850*/  @P0 BRA `(.L_x_11) ;  /* 0x0000000000300947 */ /* 0x000fea0003800000 */
[----:B-1----:R-:W1:Y:S01]  /*0860*/  S2UR UR6, SR_CgaCtaId ;  /* 0x00000000000679c3 */ /* 0x002e620000008800 */
[----:B------:R-:W-:Y:S01]  /*0870*/  UMOV UR4, 0x400 ;  /* 0x0000040000047882 */ /* 0x000fe20000000000 */
[----:B------:R-:W-:Y:S01]  /*0880*/  UMOV UR5, 0x20 ;  /* 0x0000002000057882 */ /* 0x000fe20000000000 */
[----:B------:R-:W-:Y:S01]  /*0890*/  ELECT P0, URZ, PT ;  /* 0x0000000000ff782f */ /* 0x000fe20003800000 */
[----:B-1----:R-:W-:Y:S02]  /*08a0*/  ULEA UR6, UR6, UR4, 0x18 ;  /* 0x0000000406067291 */ /* 0x002fe4000f8ec0ff */
[----:B------:R-:W-:-:S04]  /*08b0*/  UIADD3 UR4, UPT, UPT, -UR5, 0x100000, URZ ;  /* 0x0010000005047890 */ /* 0x000fc8000fffe1ff */
[----:B------:R-:W-:Y:S02]  /*08c0*/  USHF.L.U32 UR5, UR4, 0xb, URZ ;  /* 0x0000000b04057899 */ /* 0x000fe400080006ff */
[----:B------:R-:W-:Y:S01]  /*08d0*/  USHF.L.U32 UR4, UR4, 0x1, URZ ;  /* 0x0000000104047899 */ /* 0x000fe200080006ff */
[----:B------:R-:W1:Y:S11]  /*08e0*/  FENCE.VIEW.ASYNC.S ;  /* 0x00000000000073c6 */ /* 0x000e760000000000 */
[----:B-1----:R2:W1:Y:S01]  /*08f0*/  SYNCS.EXCH.64 URZ, [UR6+0x70], UR4 ;  /* 0x0000700406ff75b2 */ /* 0x0024620008000100 */
[----:B------:R2:W1:Y:S02]  /*0900*/  SYNCS.EXCH.64 URZ, [UR6+0x78], UR4 ;  /* 0x0000780406ff75b2 */ /* 0x0004640008000100 */
[----:B--2---:R-:W-:Y:S01]  /*0910*/  NOP ;  /* 0x0000000000007918 */ /* 0x004fe20000000000 */
.L_x_11:
[----:B------:R-:W2:Y:S01]  /*0920*/  SHFL.IDX PT, R2, R46, RZ, 0x1f ;  /* 0x00001fff2e027589 */ /* 0x000ea200000e0000 */
[----:B------:R-:W-:Y:S01]  /*0930*/  NOP ;  /* 0x0000000000007918 */ /* 0x000fe20000000000 */
[----:B--2---:R-:W-:-:S13]  /*0940*/  ISETP.NE.AND P0, PT, R2, 0x4, PT ;  /* 0x000000040200780c */ /* 0x004fda0003f05270 */
[----:B------:R-:W-:Y:S05]  /*0950*/  @P0 BRA `(.L_x_12) ;  /* 0x00000000004c0947 */ /* 0x000fea0003800000 */
[----:B-1----:R-:W1:Y:S01]  /*0960*/  S2UR UR6, SR_CgaCtaId ;  /* 0x00000000000679c3 */ /* 0x002e620000008800 */
[----:B------:R-:W-:Y:S01]  /*0970*/  UMOV UR4, 0x1e0 ;  /* 0x000001e000047882 */ /* 0x000fe20000000000 */
[----:B------:R-:W-:Y:S01]  /*0980*/  UMOV UR5, 0x400 ;  /* 0x0000040000057882 */ /* 0x000fe20000000000 */
[----:B------:R-:W-:Y:S01]  /*0990*/  USEL UR4, UR4, 0x1a0, UP3 ;  /* 0x000001a004047887 */ /* 0x000fe20009800000 */
[----:B------:R-:W-:Y:S01]  /*09a0*/  UMOV UR8, 0x1 ;  /* 0x0000000100087882 */ /* 0x000fe20000000000 */
[----:B------:R-:W-:Y:S01]  /*09b0*/  ELECT P0, URZ, PT ;  /* 0x0000000000ff782f */ /* 0x000fe20003800000 */
[----:B------:R-:W-:-:S04]  /*09c0*/  UIADD3 UR8, UPT, UPT, -UR8, 0x100000, URZ ;  /* 0x0010000008087890 */ /* 0x000fc8000fffe1ff */
[----:B------:R-:W-:Y:S02]  /*09d0*/  USHF.L.U32 UR9, UR8, 0xb, URZ ;  /* 0x0000000b08097899 */ /* 0x000fe400080006ff */
[----:B------:R-:W-:Y:S02]  /*09e0*/  USHF.L.U32 UR8, UR8, 0x1, URZ ;  /* 0x0000000108087899 */ /* 0x000fe400080006ff */
[----:B-1----:R-:W-:Y:S02]  /*09f0*/  ULEA UR6, UR6, UR5, 0x18 ;  /* 0x0000000506067291 */ /* 0x002fe4000f8ec0ff */
[----:B------:R-:W-:-:S04]  /*0a00*/  UIADD3 UR4, UPT, UPT, -UR4, 0x100000, URZ ;  /* 0x0010000004047890 */ /* 0x000fc8000fffe1ff */
[----:B------:R-:W-:Y:S02]  /*0a10*/  USHF.L.U32 UR5, UR4, 0xb, URZ ;  /* 0x0000000b04057899 */ /* 0x000fe400080006ff */
[----:B------:R-:W-:Y:S01]  /*0a20*/  USHF.L.U32 UR4, UR4, 0x1, URZ ;  /* 0x0000000104047899 */ /* 0x000fe200080006ff */
[----:B------:R-:W1:Y:S03]  /*0a30*/  FENCE.VIEW.ASYNC.S ;  /* 0x00000000000073c6 */ /* 0x000e660000000000 */
[----:B-1----:R2:W1:Y:S08]  /*0a40*/  SYNCS.EXCH.64 URZ, [UR6+0x80], UR8 ;  /* 0x0000800806ff75b2 */ /* 0x0024700008000100 */
[----:B------:R2:W1:Y:S01]  /*0a50*/  SYNCS.EXCH.64 URZ, [UR6+0x90], UR4 ;  /* 0x0000900406ff75b2 */ /* 0x0004620008000100 */
[----:B------:R2:W1:Y:S01]  /*0a60*/  SYNCS.EXCH.64 URZ, [UR6+0x88], UR8 ;  /* 0x0000880806ff75b2 */ /* 0x0004620008000100 */
[----:B------:R2:W1:Y:S02]  /*0a70*/  SYNCS.EXCH.64 URZ, [UR6+0x98], UR4 ;  /* 0x0000980406ff75b2 */ /* 0x0004640008000100 */
[----:B--2---:R-:W-:Y:S01]  /*0a80*/  NOP ;  /* 0x0000000000007918 */ /* 0x004fe20000000000 */
.L_x_12:
        /* <DEDUP_REMOVED lines=26> */
.L_x_13:
[----:B------:R-:W2:Y:S01]  /*0c30*/  SHFL.IDX PT, R2, R46, RZ, 0x1f ;  /* 0x00001fff2e027589 */ /* 0x000ea200000e0000 */
[----:B------:R-:W-:Y:S01]  /*0c40*/  NOP ;  /* 0x0000000000007918 */ /* 0x000fe20000000000 */
[----:B--2---:R-:W-:-:S13]  /*0c50*/  ISETP.NE.AND P0, PT, R2, 0x3, PT ;  /* 0x000000030200780c */ /* 0x004fda0003f05270 */
[----:B------:R-:W-:Y:S05]  /*0c60*/  @P0 BRA `(.L_x_14) ;  /* 0x0000000000380947 */ /* 0x000fea0003800000 */
[----:B------:R-:W2:Y:S01]  /*0c70*/  S2UR UR5, SR_CgaCtaId ;  /* 0x00000000000579c3 */ /* 0x000ea20000008800 */
[----:B-1----:R-:W-:Y:S01]  /*0c80*/  UMOV UR4, 0x400 ;  /* 0x0000040000047882 */ /* 0x002fe20000000000 */
[----:B------:R-:W-:Y:S01]  /*0c90*/  UMOV UR6, 0x20 ;  /* 0x0000002000067882 */ /* 0x000fe20000000000 */
[----:B------:R-:W-:Y:S01]  /*0ca0*/  ELECT P0, URZ, PT ;  /* 0x0000000000ff782f */ /* 0x000fe20003800000 */
[----:B------:R-:W-:-:S04]  /*0cb0*/  UIADD3 UR6, UPT, UPT, -UR6, 0x100000, URZ ;  /* 0x0010000006067890 */ /* 0x000fc8000fffe1ff */
[----:B------:R-:W-:Y:S02]  /*0cc0*/  USHF.L.U32 UR7, UR6, 0xb, URZ ;  /* 0x0000000b06077899 */ /* 0x000fe400080006ff */
[----:B------:R-:W-:Y:S02]  /*0cd0*/  USHF.L.U32 UR6, UR6, 0x1, URZ ;  /* 0x0000000106067899 */ /* 0x000fe400080006ff */
[----:B--2---:R-:W-:Y:S01]  /*0ce0*/  ULEA UR4, UR5, UR4, 0x18 ;  /* 0x0000000405047291 */ /* 0x004fe2000f8ec0ff */
[----:B------:R-:W1:Y:S11]  /*0cf0*/  FENCE.VIEW.ASYNC.S ;  /* 0x00000000000073c6 */ /* 0x000e760000000000 */
[----:B-1----:R2:W1:Y:S01]  /*0d00*/  SYNCS.EXCH.64 URZ, [UR4+0xe0], UR6 ;  /* 0x0000e00604ff75b2 */ /* 0x0024620008000100 */
[----:B------:R2:W1:Y:S01]  /*0d10*/  SYNCS.EXCH.64 URZ, [UR4+0xf0], UR6 ;  /* 0x0000f00604ff75b2 */ /* 0x0004620008000100 */
[----:B------:R2:W1:Y:S01]  /*0d20*/  SYNCS.EXCH.64 URZ, [UR4+0xe8], UR6 ;  /* 0x0000e80604ff75b2 */ /* 0x0004620008000100 */
[----:B------:R2:W1:Y:S02]  /*0d30*/  SYNCS.EXCH.64 URZ, [UR4+0xf8], UR6 ;  /* 0x0000f80604ff75b2 */ /* 0x0004640008000100 */
[----:B--2---:R-:W-:Y:S01]  /*0d40*/  NOP ;  /* 0x0000000000007918 */ /* 0x004fe20000000000 */
.L_x_14:
[----:B-1----:R-:W1:Y:S01]  /*0d50*/  LDCU UR4, c[0x0][0x36c] ;  /* 0x00006d80ff0477ac */ /* 0x002e620008000800 */
[----:B------:R-:W-:Y:S01]  /*0d60*/  ISETP.NE.OR P3, PT, R0, 0x2, !P3 ;  /* 0x000000020000780c */ /* 0x000fe20005f65670 */
[----:B------:R-:W-:Y:S01]  /*0d70*/  NOP ;  /* 0x0000000000007918 */ /* 0x000fe20000000000 */
[----:B------:R-:W-:Y:S01]  /*0d80*/  LOP3.LUT R0, R57, 0x1f, RZ, 0xc0, !PT ;  /* 0x0000001f39007812 */ /* 0x000fe200078ec0ff */
[----:B------:R-:W-:Y:S02]  /*0d90*/  UISETP.NE.AND UP4, UPT, UR17, URZ, UPT ;  /* 0x000000ff1100728c */ /* 0x000fe4000bf85270 */
[----:B-1----:R-:W-:-:S09]  /*0da0*/  UISETP.EQ.U32.AND UP5, UPT, UR4, 0x1, UPT ;  /* 0x000000010400788c */ /* 0x002fd2000bfa2070 */
[----:B------:R-:W-:Y:S05]  /*0db0*/  BRA.U !UP5, `(.L_x_15) ;  /* 0x000000010d087547 */ /* 0x000fea000b800000 */
[----:B---34-:R-:W-:Y:S01]  /*0dc0*/  UCGABAR_ARV ;  /* 0x00000000000079c7 */ /* 0x018fe20008000000 */
[----:B------:R-:W-:Y:S05]  /*0dd0*/  BRA `(.L_x_16) ;  /* 0x0000000000047947 */ /* 0x000fea0003800000 */
.L_x_15:
[----:B---34-:R-:W-:Y:S01]  /*0de0*/  NOP ;  /* 0x0000000000007918 */ /* 0x018fe20000000000 */
.L_x_16:
[----:B------:R-:W1:Y:S01]  /*0df0*/  S2UR UR7, SR_CTAID.X ;  /* 0x00000000000779c3 */ /* 0x000e620000002500 */
[----:B------:R-:W-:-:S05]  /*0e00*/  CS2R.32 R48, SR_CgaSize ;  /* 0x0000000000307805 */ /* 0x000fca0000008a00 */
[----:B------:R-:W-:-:S05]  /*0e10*/  IMAD R48, R48, -0xa0, RZ ;  /* 0xffffff6030307824 */ /* 0x000fca00078e02ff */
[----:B------:R-:W-:-:S14]  /*0e20*/  R2UR UR5, R48 ;  /* 0x00000000300572ca */ /* 0x000fdc00000e0000 */
[----:B------:R-:W2:Y:S01]  /*0e30*/  LDCU UR5, c[0x0][UR5+0x2b0] ;  /* 0x00005600050577ac */ /* 0x000ea20008000800 */
[----:B------:R-:W-:-:S05]  /*0e40*/  CS2R.32 R48, SR_CgaSize ;  /* 0x0000000000307805 */ /* 0x000fca0000008a00 */
[----:B------:R-:W-:-:S05]  /*0e50*/  IMAD R48, R48, -0xa0, RZ ;  /* 0xffffff6030307824 */ /* 0x000fca00078e02ff */
[----:B------:R-:W-:-:S14]  /*0e60*/  R2UR UR4, R48 ;  /* 0x00000000300472ca */ /* 0x000fdc00000e0000 */
[----:B------:R-:W3:Y:S01]  /*0e70*/  LDCU UR4, c[0x0][UR4+0x2b4] ;  /* 0x00005680040477ac */ /* 0x000ee20008000800 */
[----:B------:R-:W4:Y:S01]  /*0e80*/  S2UR UR8, SR_CTAID.Y ;  /* 0x00000000000879c3 */ /* 0x000f220000002600 */
[----:B------:R-:W-:-:S05]  /*0e90*/  CS2R.32 R48, SR_CgaSize ;  /* 0x0000000000307805 */ /* 0x000fca0000008a00 */
[----:B------:R-:W-:-:S05]  /*0ea0*/  IMAD R48, R48, -0xa0, RZ ;  /* 0xffffff6030307824 */ /* 0x000fca00078e02ff */
[----:B------:R-:W-:-:S14]  /*0eb0*/  R2UR UR9, R48 ;  /* 0x00000000300972ca */ /* 0x000fdc00000e0000 */
[----:B------:R-:W3:Y:S01]  /*0ec0*/  LDCU UR9, c[0x0][UR9+0x2a0] ;  /* 0x00005400090977ac */ /* 0x000ee20008000800 */
[----:B------:R-:W-:-:S05]  /*0ed0*/  CS2R.32 R48, SR_CgaSize ;  /* 0x0000000000307805 */ /* 0x000fca0000008a00 */
[----:B------:R-:W-:-:S05]  /*0ee0*/  IMAD R48, R48, -0xa0, RZ ;  /* 0xffffff6030307824 */ /* 0x000fca00078e02ff */
[----:B------:R-:W-:-:S14]  /*0ef0*/  R2UR UR10, R48 ;  /* 0x00000000300a72ca */ /* 0x000fdc00000e0000 */
[----:B------:R-:W3:Y:S01]  /*0f00*/  LDCU UR10, c[0x0][UR10+0x2a4] ;  /* 0x000054800a0a77ac */ /* 0x000ee20008000800 */
[----:B------:R-:W3:Y:S01]  /*0f10*/  S2UR UR11, SR_CgaCtaId ;  /* 0x00000000000b79c3 */ /* 0x000ee20000008800 */
[----:B------:R-:W3:Y:S01]  /*0f20*/  LDCU UR21, c[0x0][0xb24] ;  /* 0x00016480ff1577ac */ /* 0x000ee20008000800 */
[----:B------:R-:W3:Y:S01]  /*0f30*/  LDCU UR42, c[0x0][0xb24] ;  /* 0x00016480ff2a77ac */ /* 0x000ee20008000800 */
[----:B-1----:R-:W-:-:S05]  /*0f40*/  I2FP.F32.U32 R3, UR7 ;  /* 0x0000000700037c45 */ /* 0x002fca0008201000 */
[----:B------:R-:W1:Y:S01]  /*0f50*/  S2UR UR36, SR_CTAID.Z ;  /* 0x00000000002479c3 */ /* 0x000e620000002700 */
[----:B------:R-:W1:Y:S01]  /*0f60*/  LDCU UR27, c[0x0][0xb30] ;  /* 0x00016600ff1b77ac */ /* 0x000e620008000800 */
[----:B--2---:R-:W-:Y:S01]  /*0f70*/  FMUL R3, R3, UR5 ;  /* 0x0000000503037c20 */ /* 0x004fe20008400000 */
[----:B------:R-:W-:Y:S01]  /*0f80*/  UMOV UR16, UR7 ;  /* 0x0000000700107c82 */ /* 0x000fe20008000000 */
[----:B----4-:R-:W-:Y:S01]  /*0f90*/  I2FP.F32.U32 R2, UR8 ;  /* 0x0000000800027c45 */ /* 0x010fe20008201000 */
[----:B------:R-:W-:-:S03]  /*0fa0*/  UMOV UR20, UR8 ;  /* 0x0000000800147c82 */ /* 0x000fc60008000000 */
[----:B------:R-:W2:Y:S01]  /*0fb0*/  F2I.U32.TRUNC.NTZ R3, R3 ;  /* 0x0000000300037305 */ /* 0x000ea2000020f000 */
[----:B---3--:R-:W-:Y:S01]  /*0fc0*/  UISETP.GE.AND UP2, UPT, UR21, 0x1, UPT ;  /* 0x000000011500788c */ /* 0x008fe2000bf46270 */
[----:B------:R-:W-:Y:S01]  /*0fd0*/  FMUL R2, R2, UR4 ;  /* 0x0000000402027c20 */ /* 0x000fe20008400000 */
[----:B------:R-:W-:-:S05]  /*0fe0*/  USHF.L.U32 UR28, UR11, 0xb, URZ ;  /* 0x0000000b0b1c7899 */ /* 0x000fca00080006ff */
[----:B------:R-:W3:Y:S01]  /*0ff0*/  F2I.U32.TRUNC.NTZ R2, R2 ;  /* 0x0000000200027305 */ /* 0x000ee2000020f000 */
[----:B--2---:R-:W-:Y:S02]  /*1000*/  R2UR UR4, R3 ;  /* 0x00000000030472ca */ /* 0x004fe400000e0000 */
[----:B---3--:R-:W-:Y:S02]  /*1010*/  R2UR UR6, R2 ;  /* 0x00000000020672ca */ /* 0x008fe400000e0000 */
[----:B------:R-:W-:-:S09]  /*1020*/  PRMT R2, RZ, 0x7610, R2 ;  /* 0x00007610ff027816 */ /* 0x000fd20000000002 */
[----:B------:R-:W-:-:S04]  /*1030*/  UIADD3 UR5, UPT, UPT, -UR4, URZ, URZ ;  /* 0x000000ff04057290 */ /* 0x000fc8000fffe1ff */
[----:B------:R-:W-:Y:S02]  /*1040*/  UIMAD UR5, UR9, UR5, UR7 ;  /* 0x00000005090572a4 */ /* 0x000fe4000f8e0207 */
[----:B------:R-:W-:-:S04]  /*1050*/  UIADD3 UR4, UPT, UPT, -UR6, URZ, URZ ;  /* 0x000000ff06047290 */ /* 0x000fc8000fffe1ff */
[----:B------:R-:W-:Y:S01]  /*1060*/  IMAD.U32 R48, RZ, RZ, UR5 ;  /* 0x00000005ff307e24 */ /* 0x000fe2000f8e00ff */
[----:B------:R-:W-:-:S06]  /*1070*/  UIMAD UR4, UR10, UR4, UR8 ;  /* 0x000000040a0472a4 */ /* 0x000fcc000f8e0208 */
[----:B------:R-:W-:Y:S01]  /*1080*/  IMAD.U32 R47, RZ, RZ, UR4 ;  /* 0x00000004ff2f7e24 */ /* 0x000fe2000f8e00ff */
[----:B-1----:R-:W-:Y:S06]  /*1090*/  BRA.U UP4, `(.L_x_17) ;  /* 0x00000001042c7547 */ /* 0x002fec000b800000 */
[----:B------:R-:W-:Y:S02]  /*10a0*/  R2UR UR5, R47 ;  /* 0x000000002f0572ca */ /* 0x000fe400000e0000 */
[----:B------:R-:W-:-:S11]  /*10b0*/  R2UR UR4, R48 ;  /* 0x00000000300472ca */ /* 0x000fd600000e0000 */
[----:B------:R-:W-:Y:S02]  /*10c0*/  UISETP.NE.AND UP0, UPT, UR5, URZ, UPT ;  /* 0x000000ff0500728c */ /* 0x000fe4000bf05270 */
[----:B------:R-:W-:Y:S02]  /*10d0*/  UISETP.NE.AND UP1, UPT, UR5, 0x1, UPT ;  /* 0x000000010500788c */ /* 0x000fe4000bf25270 */
[----:B------:R-:W-:-:S04]  /*10e0*/  UISETP.EQ.OR UP0, UPT, UR4, URZ, !UP0 ;  /* 0x000000ff0400728c */ /* 0x000fc8000c702670 */
[----:B------:R-:W-:Y:S02]  /*10f0*/  USEL UR5, URZ, 0x1, !UP0 ;  /* 0x00000001ff057887 */ /* 0x000fe4000c000000 */
[----:B------:R-:W-:Y:S02]  /*1100*/  UISETP.NE.AND UP0, UPT, UR4, URZ, UPT ;  /* 0x000000ff0400728c */ /* 0x000fe4000bf05270 */
[----:B------:R-:W-:-:S04]  /*1110*/  USEL UR4, URZ, 0x2, UP1 ;  /* 0x00000002ff047887 */ /* 0x000fc80008800000 */
[----:B------:R-:W-:-:S04]  /*1120*/  USEL UR4, UR4, 0x2, UP0 ;  /* 0x0000000204047887 */ /* 0x000fc80008000000 */
[----:B------:R-:W-:-:S06]  /*1130*/  UIADD3 UR4, UPT, UPT, UR5, UR4, URZ ;  /* 0x0000000405047290 */ /* 0x000fcc000fffe0ff */
[----:B------:R-:W-:Y:S02]  /*1140*/  IMAD.U32 R2, RZ, RZ, UR4 ;  /* 0x00000004ff027e24 */ /* 0x000fe4000f8e00ff */
.L_x_17:
[----:B------:R-:W-:Y:S05]  /*1150*/  BRA.U !UP2, `(.L_x_18) ;  /* 0x000000010ad47547 */ /* 0x000fea000b800000 */
[----:B------:R-:W1:Y:S01]  /*1160*/  LDCU.128 UR12, c[0x0][0xb10] ;  /* 0x00016200ff0c77ac */ /* 0x000e620008000c00 */
[----:B------:R-:W2:Y:S01]  /*1170*/  LDCU UR6, c[0x0][0x370] ;  /* 0x00006e00ff0677ac */ /* 0x000ea20008000800 */
[----:B------:R-:W3:Y:S01]  /*1180*/  LDCU UR5, c[0x0][0x374] ;  /* 0x00006e80ff0577ac */ /* 0x000ee20008000800 */
[----:B------:R-:W4:Y:S01]  /*1190*/  LDCU UR26, c[0x0][0xb0c] ;  /* 0x00016180ff1a77ac */ /* 0x000f220008000800 */
[----:B------:R-:W4:Y:S01]  /*11a0*/  LDCU UR4, c[0x0][0xb20] ;  /* 0x00016400ff0477ac */ /* 0x000f220008000800 */
[----:B------:R-:W4:Y:S01]  /*11b0*/  LDCU.64 UR8, c[0x0][0xb28] ;  /* 0x00016500ff0877ac */ /* 0x000f220008000a00 */
[----:B-1----:R-:W-:Y:S02]  /*11c0*/  UISETP.NE.AND UP0, UPT, UR14, 0x1, UPT ;  /* 0x000000010e00788c */ /* 0x002fe4000bf05270 */
[----:B---3--:R-:W-:Y:S02]  /*11d0*/  UIMAD.WIDE.U32 UR10, UR5, UR15, URZ ;  /* 0x0000000f050a72a5 */ /* 0x008fe4000f8e00ff */
[----:B--2---:R-:W-:-:S02]  /*11e0*/  UIMAD.WIDE.U32 UR22, UR6, UR12, URZ ;  /* 0x0000000c061672a5 */ /* 0x004fc4000f8e00ff */
[----:B----4-:R-:W-:Y:S02]  /*11f0*/  UISETP.NE.AND UP1, UPT, UR26, 0x1, UPT ;  /* 0x000000011a00788c */ /* 0x010fe4000bf25270 */
[----:B------:R-:W-:Y:S01]  /*1200*/  UISETP.NE.AND UP2, UPT, UR21, 0x1, UPT ;  /* 0x000000011500788c */ /* 0x000fe2000bf45270 */
[----:B------:R-:W-:Y:S02]  /*1210*/  UMOV UR10, UR11 ;  /* 0x0000000b000a7c82 */ /* 0x000fe40008000000 */
[----:B------:R-:W-:Y:S01]  /*1220*/  UMOV UR22, UR23 ;  /* 0x0000001700167c82 */ /* 0x000fe20008000000 */
[----:B------:R-:W-:Y:S02]  /*1230*/  @UP0 USHF.R.U32.HI UR5, URZ, UR4, UR10 ;  /* 0x00000004ff050299 */ /* 0x000fe4000801160a */
[----:B------:R-:W-:Y:S02]  /*1240*/  UIMAD.WIDE.U32 UR24, UR20, UR15, URZ ;  /* 0x0000000f141872a5 */ /* 0x000fe4000f8e00ff */
[----:B------:R-:W-:-:S02]  /*1250*/  UIMAD.WIDE.U32 UR10, UR5, UR8, URZ ;  /* 0x00000008050a72a5 */ /* 0x000fc4000f8e00ff */
[----:B------:R-:W-:Y:S02]  /*1260*/  @UP1 USHF.R.U32.HI UR6, URZ, UR13, UR22 ;  /* 0x0000000dff061299 */ /* 0x000fe40008011616 */
[----:B------:R-:W-:Y:S02]  /*1270*/  UIMAD.WIDE.U32 UR18, UR16, UR12, URZ ;  /* 0x0000000c101272a5 */ /* 0x000fe4000f8e00ff */
[----:B------:R-:W-:Y:S01]  /*1280*/  UIMAD.WIDE.U32 UR22, UR6, UR8, URZ ;  /* 0x00000008061672a5 */ /* 0x000fe2000f8e00ff */
[----:B------:R-:W-:Y:S01]  /*1290*/  UMOV UR24, UR25 ;  /* 0x0000001900187c82 */ /* 0x000fe20008000000 */
[----:B------:R-:W-:Y:S01]  /*12a0*/  UMOV UR10, UR11 ;  /* 0x0000000b000a7c82 */ /* 0x000fe20008000000 */
[----:B------:R-:W-:Y:S02]  /*12b0*/  USHF.R.U32.HI UR24, URZ, UR4, UR24 ;  /* 0x00000004ff187299 */ /* 0x000fe40008011618 */
[----:B------:R-:W-:Y:S02]  /*12c0*/  @UP2 USHF.R.U32.HI UR5, URZ, UR9, UR10 ;  /* 0x00000009ff052299 */ /* 0x000fe4000801160a */
[----:B------:R-:W-:Y:S01]  /*12d0*/  UMOV UR7, UR23 ;  /* 0x0000001700077c82 */ /* 0x000fe20008000000 */
[----:B------:R-:W-:Y:S01]  /*12e0*/  UMOV UR18, UR19 ;  /* 0x0000001300127c82 */ /* 0x000fe20008000000 */
[----:B------:R-:W-:-:S02]  /*12f0*/  @UP2 USHF.R.U32.HI UR6, URZ, UR9, UR7 ;  /* 0x00000009ff062299 */ /* 0x000fc40008011607 */
[----:B------:R-:W-:Y:S02]  /*1300*/  USHF.R.U32.HI UR18, URZ, UR13, UR18 ;  /* 0x0000000dff127299 */ /* 0x000fe40008011612 */
[----:B------:R-:W-:Y:S02]  /*1310*/  USEL UR4, UR20, UR24, !UP0 ;  /* 0x0000001814047287 */ /* 0x000fe4000c000000 */
[----:B------:R-:W-:Y:S02]  /*1320*/  UIMAD UR7, UR5, UR21, URZ ;  /* 0x00000015050772a4 */ /* 0x000fe4000f8e02ff */
[----:B------:R-:W-:Y:S02]  /*1330*/  USEL UR5, UR16, UR18, !UP1 ;  /* 0x0000001210057287 */ /* 0x000fe4000c800000 */
[----:B------:R-:W-:Y:S02]  /*1340*/  UIMAD UR12, UR6, UR21, URZ ;  /* 0x00000015060c72a4 */ /* 0x000fe4000f8e02ff */
[----:B------:R-:W-:-:S02]  /*1350*/  UISETP.GE.AND UP0, UPT, UR4, UR7, UPT ;  /* 0x000000070400728c */ /* 0x000fc4000bf06270 */
[----:B------:R-:W-:Y:S02]  /*1360*/  UIMAD.WIDE.U32 UR10, UR4, UR8, URZ ;  /* 0x00000008040a72a5 */ /* 0x000fe4000f8e00ff */
[----:B------:R-:W-:Y:S02]  /*1370*/  UISETP.GE.OR UP0, UPT, UR5, UR12, UP0 ;  /* 0x0000000c0500728c */ /* 0x000fe40008706670 */
[----:B------:R-:W-:Y:S02]  /*1380*/  UIMAD.WIDE.U32 UR12, UR5, UR8, URZ ;  /* 0x00000008050c72a5 */ /* 0x000fe4000f8e00ff */
[----:B------:R-:W-:Y:S01]  /*1390*/  UIADD3 UR10, UPT, UPT, -UR4, URZ, URZ ;  /* 0x000000ff040a7290 */ /* 0x000fe2000fffe1ff */
[----:B------:R-:W-:Y:S01]  /*13a0*/  UMOV UR8, UR11 ;  /* 0x0000000b00087c82 */ /* 0x000fe20008000000 */
[----:B------:R-:W-:Y:S02]  /*13b0*/  UIADD3 UR11, UPT, UPT, -UR5, URZ, URZ ;  /* 0x000000ff050b7290 */ /* 0x000fe4000fffe1ff */
[----:B------:R-:W-:-:S03]  /*13c0*/  USHF.R.U32.HI UR8, URZ, UR9, UR8 ;  /* 0x00000009ff087299 */ /* 0x000fc60008011608 */
[----:B------:R-:W-:Y:S01]  /*13d0*/  @!UP0 UMOV UR7, UR13 ;  /* 0x0000000d00078c82 */ /* 0x000fe20008000000 */
[----:B------:R-:W-:Y:S02]  /*13e0*/  UIMAD UR20, UR14, UR10, UR20 ;  /* 0x0000000a0e1472a4 */ /* 0x000fe4000f8e0214 */
[----:B------:R-:W-:Y:S02]  /*13f0*/  USEL UR8, UR4, UR8, !UP2 ;  /* 0x0000000804087287 */ /* 0x000fe4000d000000 */
[----:B------:R-:W-:Y:S02]  /*1400*/  @!UP0 USHF.R.U32.HI UR7, URZ, UR9, UR7 ;  /* 0x00000009ff078299 */ /* 0x000fe40008011607 */
[----:B------:R-:W-:Y:S02]  /*1410*/  UIADD3 UR9, UPT, UPT, -UR8, URZ, URZ ;  /* 0x000000ff08097290 */ /* 0x000fe4000fffe1ff */
[----:B------:R-:W-:Y:S02]  /*1420*/  @!UP0 USEL UR7, UR5, UR7, !UP2 ;  /* 0x0000000705078287 */ /* 0x000fe4000d000000 */
[----:B------:R-:W-:-:S02]  /*1430*/  UIMAD UR9, UR21, UR9, UR4 ;  /* 0x00000009150972a4 */ /* 0x000fc4000f8e0204 */
[----:B------:R-:W-:Y:S02]  /*1440*/  @!UP0 UIADD3 UR8, UPT, UPT, UR8, -UR7, URZ ;  /* 0x8000000708088290 */ /* 0x000fe4000fffe0ff */
[----:B------:R-:W-:Y:S02]  /*1450*/  @!UP0 UIMAD UR6, UR9, UR6, UR7 ;  /* 0x00000006090682a4 */ /* 0x000fe4000f8e0207 */
[----:B------:R-:W-:Y:S02]  /*1460*/  @!UP0 UIMAD UR4, UR8, UR21, UR5 ;  /* 0x00000015080482a4 */ /* 0x000fe4000f8e0205 */
[----:B------:R-:W-:Y:S02]  /*1470*/  UIMAD UR16, UR26, UR11, UR16 ;  /* 0x0000000b1a1072a4 */ /* 0x000fe4000f8e0210 */
[----:B------:R-:W-:Y:S01]  /*1480*/  UIMAD UR20, UR4, UR14, UR20 ;  /* 0x0000000e041472a4 */ /* 0x000fe2000f8e0214 */
[----:B------:R-:W-:Y:S02]  /*1490*/  @!UP0 UMOV UR5, UR6 ;  /* 0x0000000600058c82 */ /* 0x000fe40008000000 */
[----:B------:R-:W-:-:S12]  /*14a0*/  UIMAD UR16, UR5, UR26, UR16 ;  /* 0x0000001a051072a4 */ /* 0x000fd8000f8e0210 */
.L_x_18:
[----:B------:R-:W-:Y:S02]  /*14b0*/  UISETP.NE.AND UP1, UPT, UR27, 0x1, UPT ;  /* 0x000000011b00788c */ /* 0x000fe4000bf25270 */
[----:B------:R-:W-:Y:S02]  /*14c0*/  UISETP.NE.AND UP0, UPT, UR17, 0x2, UPT ;  /* 0x000000021100788c */ /* 0x000fe4000bf05270 */
[----:B------:R-:W-:-:S05]  /*14d0*/  ULOP3.LUT UR28, UR28, 0x800, URZ, 0xc0, !UPT ;  /* 0x000008001c1c7892 */ /* 0x000fca000f8ec0ff */
[----:B------:R-:W-:Y:S07]  /*14e0*/  BRA.U UP1, `(.L_x_19) ;  /* 0x0000000101447547 */ /* 0x000fee000b800000 */
[----:B------:R-:W1:Y:S01]  /*14f0*/  LDCU.128 UR8, c[0x0][0xb10] ;  /* 0x00016200ff0877ac */ /* 0x000e620008000c00 */
[----:B------:R-:W2:Y:S01]  /*1500*/  LDCU UR12, c[0x0][0xb0c] ;  /* 0x00016180ff0c77ac */ /* 0x000ea20008000800 */
[----:B------:R-:W3:Y:S01]  /*1510*/  LDCU UR13, c[0x0][0xb20] ;  /* 0x00016400ff0d77ac */ /* 0x000ee20008000800 */
[----:B-1----:R-:W-:Y:S02]  /*1520*/  UIMAD.WIDE.U32 UR6, UR16, UR8, URZ ;  /* 0x00000008100672a5 */ /* 0x002fe4000f8e00ff */
[----:B------:R-:W-:Y:S02]  /*1530*/  UIMAD.WIDE.U32 UR4, UR20, UR11, URZ ;  /* 0x0000000b140472a5 */ /* 0x000fe4000f8e00ff */
[----:B--2---:R-:W-:Y:S02]  /*1540*/  UISETP.NE.AND UP2, UPT, UR12, 0x1, UPT ;  /* 0x000000010c00788c */ /* 0x004fe4000bf45270 */
[----:B------:R-:W-:Y:S01]  /*1550*/  UISETP.NE.AND UP1, UPT, UR10, 0x1, UPT ;  /* 0x000000010a00788c */ /* 0x000fe2000bf25270 */
[----:B------:R-:W-:-:S02]  /*1560*/  UMOV UR6, UR7 ;  /* 0x0000000700067c82 */ /* 0x000fc40008000000 */
[----:B------:R-:W-:Y:S01]  /*1570*/  UMOV UR4, UR5 ;  /* 0x0000000500047c82 */ /* 0x000fe20008000000 */
[----:B------:R-:W-:Y:S02]  /*1580*/  USHF.R.U32.HI UR6, URZ, UR9, UR6 ;  /* 0x00000009ff067299 */ /* 0x000fe40008011606 */
[----:B---3--:R-:W-:Y:S02]  /*1590*/  USHF.R.U32.HI UR4, URZ, UR13, UR4 ;  /* 0x0000000dff047299 */ /* 0x008fe40008011604 */
[----:B------:R-:W-:Y:S02]  /*15a0*/  USEL UR5, UR16, UR6, !UP2 ;  /* 0x0000000610057287 */ /* 0x000fe4000d000000 */
[----:B------:R-:W-:-:S04]  /*15b0*/  USEL UR4, UR20, UR4, !UP1 ;  /* 0x0000000414047287 */ /* 0x000fc8000c800000 */
[----:B------:R-:W-:Y:S02]  /*15c0*/  UIADD3 UR6, UPT, UPT, UR5, -UR4, URZ ;  /* 0x8000000405067290 */ /* 0x000fe4000fffe0ff */
[----:B------:R-:W-:Y:S02]  /*15d0*/  UIADD3 UR4, UPT, UPT, -UR5, UR4, URZ ;  /* 0x0000000405047290 */ /* 0x000fe4000fffe1ff */
[----:B------:R-:W-:Y:S02]  /*15e0*/  UIMAD UR20, UR6, UR10, UR20 ;  /* 0x0000000a061472a4 */ /* 0x000fe4000f8e0214 */
[----:B------:R-:W-:-:S12]  /*15f0*/  UIMAD UR16, UR4, UR12, UR16 ;  /* 0x0000000c041072a4 */ /* 0x000fd8000f8e0210 */
.L_x_19:
[----:B------:R-:W-:Y:S05]  /*1600*/  BRA.U !UP5, `(.L_x_20) ;  /* 0x000000010d0c7547 */ /* 0x000fea000b800000 */
[----:B------:R-:W-:Y:S01]  /*1610*/  UCGABAR_WAIT ;  /* 0x0000000000007dc7 */ /* 0x000fe20008000000 */
[----:B------:R-:W-:Y:S01]  /*1620*/  CCTL.IVALL ;  /* 0x00000000ff00798f */ /* 0x000fe20002000000 */
[----:B------:R-:W-:Y:S05]  /*1630*/  BRA `(.L_x_21) ;  /* 0x0000000000047947 */ /* 0x000fea0003800000 */
.L_x_20:
[----:B------:R-:W-:Y:S06]  /*1640*/  BAR.SYNC.DEFER_BLOCKING 0x0 ;  /* 0x0000000000007b1d */ /* 0x000fec0000010000 */
.L_x_21:
[----:B------:R-:W-:Y:S05]  /*1650*/  BRA.U UP0, `(.L_x_22) ;  /* 0x0000001100a07547 */ /* 0x000fea000b800000 */
[----:B------:R-:W1:Y:S01]  /*1660*/  LDCU UR6, c[0x0][0x38c] ;  /* 0x00007180ff0677ac */ /* 0x000e620008000800 */
[----:B------:R-:W2:Y:S01]  /*1670*/  S2UR UR8, SR_CgaCtaId ;  /* 0x00000000000879c3 */ /* 0x000ea20000008800 */
[----:B------:R-:W-:Y:S01]  /*1680*/  PLOP3.LUT P1, PT, PT, PT, UP3, 0x80, 0x8 ;  /* 0x000000000008781c */ /* 0x000fe20003f2f038 */
[----:B------:R-:W-:Y:S01]  /*1690*/  IMAD.MOV.U32 R12, RZ, RZ, 0x1 ;  /* 0x00000001ff0c7424 */ /* 0x000fe200078e00ff */
[----:B------:R-:W-:Y:S01]  /*16a0*/  UMOV UR7, 0x400 ;  /* 0x0000040000077882 */ /* 0x000fe20000000000 */
[----:B------:R-:W-:Y:S01]  /*16b0*/  UISETP.NE.AND UP1, UPT, UR17, URZ, UPT ;  /* 0x000000ff1100728c */ /* 0x000fe2000bf25270 */
[----:B------:R-:W-:Y:S02]  /*16c0*/  ISETP.EQ.OR P2, PT, R0, RZ, P3 ;  /* 0x000000ff0000720c */ /* 0x000fe40001f42670 */
[----:B------:R-:W-:Y:S02]  /*16d0*/  CS2R R10, SRZ ;  /* 0x00000000000a7805 */ /* 0x000fe4000001ff00 */
[----:B------:R-:W-:Y:S01]  /*16e0*/  PLOP3.LUT P1, PT, P1, PT, PT, 0x8, 0x80 ;  /* 0x000000000080781c */ /* 0x000fe20000f2e170 */
[----:B------:R-:W-:Y:S01]  /*16f0*/  IMAD.MOV.U32 R9, RZ, RZ, RZ ;  /* 0x000000ffff097224 */ /* 0x000fe200078e00ff */
[----:B------:R-:W3:Y:S01]  /*1700*/  LDCU UR40, c[0x0][0x370] ;  /* 0x00006e00ff2877ac */ /* 0x000ee20008000800 */
[----:B------:R-:W-:Y:S01]  /*1710*/  IMAD.MOV.U32 R8, RZ, RZ, 0x1 ;  /* 0x00000001ff087424 */ /* 0x000fe200078e00ff */
[----:B------:R-:W4:Y:S01]  /*1720*/  LDCU.64 UR26, c[0x0][0x348] ;  /* 0x00006900ff1a77ac */ /* 0x000f220008000a00 */
[----:B-1----:R-:W-:-:S02]  /*1730*/  UIADD3 UR5, UPT, UPT, UR6, 0x3f, URZ ;  /* 0x0000003f06057890 */ /* 0x002fc4000fffe0ff */
[----:B------:R-:W-:Y:S02]  /*1740*/  USHF.R.U32.HI UR45, URZ, 0x6, UR28 ;  /* 0x00000006ff2d7899 */ /* 0x000fe4000801161c */
[----:B------:R-:W-:Y:S02]  /*1750*/  USHF.R.S32.HI UR4, URZ, 0x1f, UR5 ;  /* 0x0000001fff047899 */ /* 0x000fe40008011405 */
[----:B------:R-:W-:Y:S02]  /*1760*/  UIADD3 UR46, UPT, UPT, UR6, 0x7e, URZ ;  /* 0x0000007e062e7890 */ /* 0x000fe4000fffe0ff */
[----:B------:R-:W-:Y:S02]  /*1770*/  ULEA.HI UR4, UR4, UR5, URZ, 0x6 ;  /* 0x0000000504047291 */ /* 0x000fe4000f8f30ff */
[----:B------:R-:W-:Y:S02]  /*1780*/  UIADD3 UR5, UPT, UPT, UR6, -0x1, URZ ;  /* 0xffffffff06057890 */ /* 0x000fe4000fffe0ff */
[----:B------:R-:W-:-:S02]  /*1790*/  USHF.R.S32.HI UR43, URZ, 0x6, UR4 ;  /* 0x00000006ff2b7899 */ /* 0x000fc40008011404 */
[----:B------:R-:W-:Y:S02]  /*17a0*/  UISETP.GE.U32.AND UP2, UPT, UR5, -0x7f, UPT ;  /* 0xffffff810500788c */ /* 0x000fe4000bf46070 */
[----:B------:R-:W-:Y:S02]  /*17b0*/  UISETP.LT.U32.AND UP0, UPT, UR43, 0x3, UPT ;  /* 0x000000032b00788c */ /* 0x000fe4000bf01070 */
[----:B--2---:R-:W-:Y:S02]  /*17c0*/  ULEA UR7, UR8, UR7, 0x18 ;  /* 0x0000000708077291 */ /* 0x004fe4000f8ec0ff */
[----:B------:R-:W-:Y:S02]  /*17d0*/  USEL UR41, UR43, 0x3, UP0 ;  /* 0x000000032b297887 */ /* 0x000fe40008000000 */
[----:B------:R-:W-:Y:S02]  /*17e0*/  ULEA UR29, UR28, UR7, 0x1 ;  /* 0x000000071c1d7291 */ /* 0x000fe4000f8e08ff */
[----:B------:R-:W-:-:S02]  /*17f0*/  UIADD3 UR21, UPT, UPT, UR41, -0x1, URZ ;  /* 0xffffffff29157890 */ /* 0x000fc4000fffe0ff */
[----:B------:R-:W-:Y:S01]  /*1800*/  @UP2 UIADD3 UR21, UPT, UPT, UR41, URZ, URZ ;  /* 0x000000ff29152290 */ /* 0x000fe2000fffe0ff */
[----:B------:R-:W1:Y:S01]  /*1810*/  LDCU UR39, c[0x0][0x374] ;  /* 0x00006e80ff2777ac */ /* 0x000e620008000800 */
[----:B------:R-:W-:Y:S02]  /*1820*/  USEL UR24, UR48, 0x2, UP1 ;  /* 0x0000000230187887 */ /* 0x000fe40008800000 */
[----:B------:R-:W-:Y:S02]  /*1830*/  UIADD3 UR29, UPT, UPT, UR29, 0x4400, URZ ;  /* 0x000044001d1d7890 */ /* 0x000fe4000fffe0ff */
[----:B------:R-:W-:Y:S02]  /*1840*/  UIADD3 UR44, UPT, UPT, UR43, -UR41, URZ ;  /* 0x800000292b2c7290 */ /* 0x000fe4000fffe0ff */
[----:B------:R-:W-:Y:S01]  /*1850*/  UIADD3 UR21, UPT, UPT, UR21, 0x1, URZ ;  /* 0x0000000115157890 */ /* 0x000fe2000fffe0ff */
[----:B---34-:R-:W-:-:S11]  /*1860*/  UMOV UR5, URZ ;  /* 0x000000ff00057c82 */ /* 0x018fd60008000000 */
.L_x_42:
[----:B------:R-:W2:Y:S02]  /*1870*/  S2UR UR4, SR_CgaCtaId ;  /* 0x00000000000479c3 */ /* 0x000ea40000008800 */
[----:B--2---:R-:W-:-:S09]  /*1880*/  UISETP.NE.AND UP0, UPT, UR4, URZ, UPT ;  /* 0x000000ff0400728c */ /* 0x004fd2000bf05270 */
[----:B------:R-:W-:Y:S05]  /*1890*/  BRA.U UP0, `(.L_x_23) ;  /* 0x0000000100287547 */ /* 0x000fea000b800000 */
[----:B------:R-:W-:Y:S02]  /*18a0*/  LEA R0, R9, UR7, 0x3 ;  /* 0x0000000709007c11 */ /* 0x000fe4000f8e18ff */
[----:B------:R-:W-:-:S04]  /*18b0*/  SHF.L.U32 R2, R8, 0x1f, RZ ;  /* 0x0000001f08027819 */ /* 0x000fc800000006ff */
[----:B------:R-:W2:Y:S02]  /*18c0*/  SYNCS.PHASECHK.TRANS64.TRYWAIT P0, [R0+URZ+0xf0], R2 ;  /* 0x0000f002000075a7 */ /* 0x000ea400080011ff */
[----:B--2---:R-:W-:Y:S05]  /*18d0*/  @!P0 BRA `(.L_x_24) ;  /* 0x0000006c000c8947 */ /* 0x004fea0003800000 */
.L_x_137:
[----:B------:R-:W-:Y:S01]  /*18e0*/  VIADD R9, R9, 0x1 ;  /* 0x0000000109097836 */ /* 0x000fe20000000000 */
[----:B------:R2:W-:Y:S04]  /*18f0*/  SYNCS.ARRIVE.TRANS64.A1T0 RZ, [R0+URZ+0xe0], RZ ;  /* 0x0000e0ff00ff79a7 */ /* 0x0005e800081000ff */
[----:B------:R-:W-:-:S04]  /*1900*/  ISETP.NE.AND P0, PT, R9, 0x2, PT ;  /* 0x000000020900780c */ /* 0x000fc80003f05270 */
[----:B------:R-:W-:Y:S02]  /*1910*/  SEL R9, R9, RZ, P0 ;  /* 0x000000ff09097207 */ /* 0x000fe40000000000 */
[----:B--2---:R-:W-:-:S04]  /*1920*/  SEL R0, RZ, 0x1, P0 ;  /* 0x00000001ff007807 */ /* 0x004fc80000000000 */
[----:B------:R-:W-:-:S07]  /*1930*/  LOP3.LUT R8, R8, R0, RZ, 0x3c, !PT ;  /* 0x0000000008087212 */ /* 0x000fce00078e3cff */
.L_x_23:
[----:B------:R-:W-:Y:S01]  /*1940*/  ULEA UR4, UR5, UR7, 0x3 ;  /* 0x0000000705047291 */ /* 0x000fe2000f8e18ff */
[----:B------:R-:W-:Y:S01]  /*1950*/  SHF.L.U32 R0, R12, 0x1f, RZ ;  /* 0x0000001f0c007819 */ /* 0x000fe200000006ff */
[----:B------:R-:W-:Y:S02]  /*1960*/  UISETP.GE.U32.AND UP0, UPT, UR46, 0x7f, UPT ;  /* 0x0000007f2e00788c */ /* 0x000fe4000bf06070 */
[----:B------:R-:W-:Y:S02]  /*1970*/  USHF.L.U32 UR11, UR20, 0x7, URZ ;  /* 0x00000007140b7899 */ /* 0x000fe400080006ff */
[----:B------:R-:W-:Y:S01]  /*1980*/  ULEA UR35, UR16, UR45, 0x6 ;  /* 0x0000002d10237291 */ /* 0x000fe2000f8e30ff */
[----:B------:R-:W-:Y:S02]  /*1990*/  UMOV UR13, URZ ;  /* 0x000000ff000d7c82 */ /* 0x000fe40008000000 */
[----:B------:R2:W3:Y:S02]  /*19a0*/  SYNCS.PHASECHK.TRANS64.TRYWAIT P0, [UR4+0x18], R0 ;  /* 0x00001800ff0075a7 */ /* 0x0004e40008001104 */
[----:B------:R-:W-:Y:S07]  /*19b0*/  BRA.U !UP0, `(.L_x_25) ;  /* 0x0000000108c07547 */ /* 0x000fee000b800000 */
[----:B------:R-:W-:Y:S01]  /*19c0*/  UMOV UR6, URZ ;  /* 0x000000ff00067c82 */ /* 0x000fe20008000000 */
[----:B------:R-:W-:-:S05]  /*19d0*/  UMOV UR4, UR5 ;  /* 0x0000000500047c82 */ /* 0x000fca0008000000 */
.L_x_31:
[----:B------:R-:W-:Y:S01]  /*19e0*/  ULEA UR33, UR4, UR7, 0x3 ;  /* 0x0000000704217291 */ /* 0x000fe2000f8e18ff */
[----:B---3--:R-:W-:Y:S01]  /*19f0*/  @!P3 MOV R2, 0x6000 ;  /* 0x000060000002b802 */ /* 0x008fe20000000f00 */
[----:B-1-3--:R-:W-:Y:S10]  /*1a00*/  @P0 BRA `(.L_x_26) ;  /* 0x00000000000c0947 */ /* 0x00aff40003800000 */
[----:B------:R-:W-:-:S04]  /*1a10*/  SHF.L.U32 R3, R12, 0x1f, RZ ;  /* 0x0000001f0c037819 */ /* 0x000fc800000006ff */
[----:B------:R-:W3:Y:S02]  /*1a20*/  SYNCS.PHASECHK.TRANS64.TRYWAIT P0, [UR33+0x18], R3 ;  /* 0x00001803ff0075a7 */ /* 0x000ee40008001121 */
[----:B---3--:R-:W-:Y:S05]  /*1a30*/  @!P0 BRA `(.L_x_27) ;  /* 0x0000006800c88947 */ /* 0x008fea0003800000 */
.L_x_26:
[----:B------:R3:W-:Y:S01]  /*1a40*/  @!P3 SYNCS.ARRIVE.TRANS64 RZ, [UR33], R2 ;  /* 0x00000002ffffb9a7 */ /* 0x0007e20008000021 */
[----:B------:R-:W-:-:S04]  /*1a50*/  ULOP3.LUT UR5, UR24, 0x2, URZ, 0xfc, !UPT ;  /* 0x0000000218057892 */ /* 0x000fc8000f8efcff */
[----:B------:R-:W-:-:S09]  /*1a60*/  UISETP.NE.AND UP0, UPT, UR5, 0x2, UPT ;  /* 0x000000020500788c */ /* 0x000fd2000bf05270 */
[----:B------:R-:W-:Y:S05]  /*1a70*/  BRA.U UP0, `(.L_x_28) ;  /* 0x0000000100047547 */ /* 0x000fea000b800000 */
[----:B-1----:R-:W-:Y:S05]  /*1a80*/  BPT.TRAP 0x1 ;  /* 0x000000040000795c */ /* 0x002fea0000300000 */
.L_x_28:
[----:B------:R-:W-:Y:S04]  /*1a90*/  BSSY.RECONVERGENT B0, `(.L_x_29) ;  /* 0x0000003000007945 */ /* 0x000fe80003800200 */
[----:B------:R-:W-:Y:S05]  /*1aa0*/  @P2 BRA `(.L_x_30) ;  /* 0x0000000000042947 */ /* 0x000fea0003800000 */
[----:B-1----:R-:W-:Y:S05]  /*1ab0*/  BPT.TRAP 0x1 ;  /* 0x000000040000795c */ /* 0x002fea0000300000 */
.L_x_30:
[----:B-1----:R-:W-:Y:S05]  /*1ac0*/  BSYNC.RECONVERGENT B0 ;  /* 0x0000000000007941 */ /* 0x002fea0003800200 */
.L_x_29:
[----:B------:R-:W-:Y:S02]  /*1ad0*/  UIADD3 UR5, UPT, UPT, UR4, 0x1, URZ ;  /* 0x0000000104057890 */ /* 0x000fe4000fffe0ff */
[----:B------:R-:W-:Y:S02]  /*1ae0*/  UIADD3 UR16, UP1, UPT, UR26, 0x80, URZ ;  /* 0x000000801a107890 */ /* 0x000fe4000ff3e0ff */
[----:B------:R-:W-:Y:S02]  /*1af0*/  UISETP.NE.AND UP0, UPT, UR5, 0x3, UPT ;  /* 0x000000030500788c */ /* 0x000fe4000bf05270 */
[----:B------:R-:W-:Y:S02]  /*1b00*/  USHF.L.U32 UR34, UR6, 0x6, URZ ;  /* 0x0000000606227899 */ /* 0x000fe400080006ff */
[----:B------:R-:W-:Y:S02]  /*1b10*/  USEL UR9, URZ, 0x1, UP0 ;  /* 0x00000001ff097887 */ /* 0x000fe40008000000 */
[----:B------:R-:W-:-:S02]  /*1b20*/  USEL UR5, UR5, URZ, UP0 ;  /* 0x000000ff05057287 */ /* 0x000fc40008000000 */
[----:B------:R-:W-:Y:S02]  /*1b30*/  UIADD3 UR14, UP0, UPT, UR26, 0x180, URZ ;  /* 0x000001801a0e7890 */ /* 0x000fe4000ff1e0ff */
[----:B------:R-:W-:Y:S01]  /*1b40*/  ULEA UR8, UR5, UR7, 0x3 ;  /* 0x0000000705087291 */ /* 0x000fe2000f8e18ff */
[----:B------:R-:W-:Y:S01]  /*1b50*/  LOP3.LUT R12, R12, UR9, RZ, 0x3c, !PT ;  /* 0x000000090c0c7c12 */ /* 0x000fe2000f8e3cff */
[----:B------:R-:W-:Y:S02]  /*1b60*/  ULEA UR9, UR4, UR28, 0xc ;  /* 0x0000001c04097291 */ /* 0x000fe4000f8e60ff */
[----:B------:R-:W-:Y:S01]  /*1b70*/  UIADD3.X UR17, UPT, UPT, URZ, UR27, URZ, UP1, !UPT ;  /* 0x0000001bff117290 */ /* 0x000fe20008ffe4ff */
[----:B--2---:R-:W-:Y:S01]  /*1b80*/  SHF.L.U32 R0, R12, 0x1f, RZ ;  /* 0x0000001f0c007819 */ /* 0x004fe200000006ff */
[----:B------:R-:W-:Y:S02]  /*1b90*/  ULEA UR9, UR9, UR7, 0x1 ;  /* 0x0000000709097291 */ /* 0x000fe4000f8e08ff */
[----:B------:R-:W-:Y:S01]  /*1ba0*/  UIADD3.X UR15, UPT, UPT, URZ, UR27, URZ, UP0, !UPT ;  /* 0x0000001bff0f7290 */ /* 0x000fe200087fe4ff */
[----:B------:R4:W1:Y:S01]  /*1bb0*/  SYNCS.PHASECHK.TRANS64.TRYWAIT P0, [UR8+0x18], R0 ;  /* 0x00001800ff0075a7 */ /* 0x0008620008001108 */
[----:B------:R-:W-:-:S02]  /*1bc0*/  ULEA UR8, UR4, UR7, 0xe ;  /* 0x0000000704087291 */ /* 0x000fc4000f8e70ff */
[----:B------:R-:W-:Y:S02]  /*1bd0*/  UIADD3 UR32, UPT, UPT, UR9, 0x4400, URZ ;  /* 0x0000440009207890 */ /* 0x000fe4000fffe0ff */
[----:B------:R-:W-:Y:S01]  /*1be0*/  UIADD3 UR8, UPT, UPT, UR8, 0xa400, URZ ;  /* 0x0000a40008087890 */ /* 0x000fe2000fffe0ff */
[----:B------:R-:W-:Y:S01]  /*1bf0*/  UMOV UR13, 0x30000 ;  /* 0x00030000000d7882 */ /* 0x000fe20000000000 */
[----:B------:R-:W-:Y:S01]  /*1c00*/  UMOV UR18, 0x0 ;  /* 0x0000000000127882 */ /* 0x000fe20000000000 */
[----:B------:R-:W-:Y:S01]  /*1c10*/  UMOV UR19, 0x10000000 ;  /* 0x1000000000137882 */ /* 0x000fe20000000000 */
[----:B------:R-:W-:Y:S01]  /*1c20*/  UMOV UR12, UR36 ;  /* 0x00000024000c7c82 */ /* 0x000fe20008000000 */
[----:B------:R-:W-:Y:S01]  /*1c30*/  UMOV UR9, UR33 ;  /* 0x0000002100097c82 */ /* 0x000fe20008000000 */
[----:B------:R-:W-:Y:S01]  /*1c40*/  UMOV UR10, UR34 ;  /* 0x00000022000a7c82 */ /* 0x000fe20008000000 */
[----:B------:R2:W-:Y:S01]  /*1c50*/  UTMALDG.3D.MULTICAST [UR32], [UR16], UR13, desc[UR18] ;  /* 0x00001220100073b4 */ /* 0x0005e2000801180d */
[----:B------:R-:W-:Y:S01]  /*1c60*/  UIADD3 UR6, UPT, UPT, UR6, 0x1, URZ ;  /* 0x0000000106067890 */ /* 0x000fe2000fffe0ff */
[----:B------:R-:W-:-:S03]  /*1c70*/  UMOV UR4, UR5 ;  /* 0x0000000500047c82 */ /* 0x000fc60008000000 */
[----:B------:R-:W-:Y:S01]  /*1c80*/  UISETP.NE.AND UP0, UPT, UR6, UR21, UPT ;  /* 0x000000150600728c */ /* 0x000fe2000bf05270 */
[----:B------:R4:W-:Y:S01]  /*1c90*/  UTMALDG.3D [UR8], [UR14], desc[UR18] ;  /* 0x000012080e0075b4 */ /* 0x0009e20008011000 */
[----:B--2---:R-:W-:-:S07]  /*1ca0*/  UMOV UR13, UR21 ;  /* 0x00000015000d7c82 */ /* 0x004fce0008000000 */
[----:B----4-:R-:W-:Y:S05]  /*1cb0*/  BRA.U UP0, `(.L_x_31) ;  /* 0xfffffffd00487547 */ /* 0x010fea000b83ffff */
.L_x_25:
[----:B------:R-:W-:Y:S01]  /*1cc0*/  ULEA UR4, UR5, UR7, 0x3 ;  /* 0x0000000705047291 */ /* 0x000fe2000f8e18ff */
[----:B--2---:R-:W-:Y:S01]  /*1cd0*/  SHF.L.U32 R0, R12, 0x1f, RZ ;  /* 0x0000001f0c007819 */ /* 0x004fe200000006ff */
[----:B------:R-:W-:Y:S01]  /*1ce0*/  @!P1 SYNCS.ARRIVE.TRANS64.A1T0 RZ, [UR7+0x78], RZ ;  /* 0x000078ffffff99a7 */ /* 0x000fe20008100007 */
[----:B------:R-:W-:-:S06]  /*1cf0*/  UISETP.GT.AND UP0, UPT, UR43, UR41, UPT ;  /* 0x000000292b00728c */ /* 0x000fcc000bf04270 */
[----:B-1-3--:R1:W2:Y:S03]  /*1d00*/  SYNCS.PHASECHK.TRANS64.TRYWAIT P0, [UR4+0x18], R0 ;  /* 0x00001800ff0075a7 */ /* 0x00a2a60008001104 */
[----:B------:R-:W-:Y:S05]  /*1d10*/  BRA.U !UP0, `(.L_x_32) ;  /* 0x0000000108bc7547 */ /* 0x000fea000b800000 */
[----:B------:R-:W-:Y:S01]  /*1d20*/  UIADD3 UR25, UPT, UPT, UR44, UR13, URZ ;  /* 0x0000000d2c197290 */ /* 0x000fe2000fffe0ff */
[----:B------:R-:W-:-:S11]  /*1d30*/  UMOV UR4, UR5 ;  /* 0x0000000500047c82 */ /* 0x000fd60008000000 */
.L_x_38:
[----:B------:R-:W-:Y:S01]  /*1d40*/  ULEA UR17, UR4, UR7, 0x3 ;  /* 0x0000000704117291 */ /* 0x000fe2000f8e18ff */
[----:B--2---:R-:W-:Y:S01]  /*1d50*/  @!P3 MOV R2, 0x6000 ;  /* 0x000060000002b802 */ /* 0x004fe20000000f00 */
[----:B--2-4-:R-:W-:Y:S10]  /*1d60*/  @P0 BRA `(.L_x_33) ;  /* 0x00000000000c0947 */ /* 0x014ff40003800000 */
[----:B------:R-:W-:-:S04]  /*1d70*/  SHF.L.U32 R3, R12, 0x1f, RZ ;  /* 0x0000001f0c037819 */ /* 0x000fc800000006ff */
[----:B------:R-:W2:Y:S02]  /*1d80*/  SYNCS.PHASECHK.TRANS64.TRYWAIT P0, [UR17+0x18], R3 ;  /* 0x00001803ff0075a7 */ /* 0x000ea40008001111 */
[----:B--2---:R-:W-:Y:S05]  /*1d90*/  @!P0 BRA `(.L_x_34) ;  /* 0x0000006800088947 */ /* 0x004fea0003800000 */
.L_x_33:
[----:B------:R2:W-:Y:S01]  /*1da0*/  @!P3 SYNCS.ARRIVE.TRANS64 RZ, [UR17], R2 ;  /* 0x00000002ffffb9a7 */ /* 0x0005e20008000011 */
[----:B------:R-:W-:-:S04]  /*1db0*/  ULOP3.LUT UR5, UR24, 0x2, URZ, 0xfc, !UPT ;  /* 0x0000000218057892 */ /* 0x000fc8000f8efcff */
[----:B------:R-:W-:-:S09]  /*1dc0*/  UISETP.NE.AND UP0, UPT, UR5, 0x2, UPT ;  /* 0x000000020500788c */ /* 0x000fd2000bf05270 */
[----:B------:R-:W-:Y:S05]  /*1dd0*/  BRA.U UP0, `(.L_x_35) ;  /* 0x0000000100047547 */ /* 0x000fea000b800000 */
[----:B------:R-:W-:Y:S05]  /*1de0*/  BPT.TRAP 0x1 ;  /* 0x000000040000795c */ /* 0x000fea0000300000 */
.L_x_35:
[----:B------:R-:W-:Y:S04]  /*1df0*/  BSSY.RECONVERGENT B0, `(.L_x_36) ;  /* 0x0000003000007945 */ /* 0x000fe80003800200 */
[----:B------:R-:W-:Y:S05]  /*1e00*/  @P2 BRA `(.L_x_37) ;  /* 0x0000000000042947 */ /* 0x000fea0003800000 */
[----:B------:R-:W-:Y:S05]  /*1e10*/  BPT.TRAP 0x1 ;  /* 0x000000040000795c */ /* 0x000fea0000300000 */
.L_x_37:
[----:B------:R-:W-:Y:S05]  /*1e20*/  BSYNC.RECONVERGENT B0 ;  /* 0x0000000000007941 */ /* 0x000fea0003800200 */
.L_x_36:
[----:B------:R-:W-:Y:S02]  /*1e30*/  UIADD3 UR5, UPT, UPT, UR4, 0x1, URZ ;  /* 0x0000000104057890 */ /* 0x000fe4000fffe0ff */
[----:B------:R-:W-:Y:S02]  /*1e40*/  UIADD3 UR14, UP1, UPT, UR26, 0x80, URZ ;  /* 0x000000801a0e7890 */ /* 0x000fe4000ff3e0ff */
[----:B------:R-:W-:Y:S02]  /*1e50*/  UISETP.NE.AND UP0, UPT, UR5, 0x3, UPT ;  /* 0x000000030500788c */ /* 0x000fe4000bf05270 */
[----:B------:R-:W-:Y:S02]  /*1e60*/  USHF.L.U32 UR18, UR13, 0x6, URZ ;  /* 0x000000060d127899 */ /* 0x000fe400080006ff */
[----:B------:R-:W-:Y:S02]  /*1e70*/  USEL UR8, URZ, 0x1, UP0 ;  /* 0x00000001ff087887 */ /* 0x000fe40008000000 */
[----:B------:R-:W-:-:S02]  /*1e80*/  USEL UR5, UR5, URZ, UP0 ;  /* 0x000000ff05057287 */ /* 0x000fc40008000000 */
[----:B------:R-:W-:Y:S02]  /*1e90*/  UIADD3 UR22, UP0, UPT, UR26, 0x180, URZ ;  /* 0x000001801a167890 */ /* 0x000fe4000ff1e0ff */
[----:B------:R-:W-:Y:S01]  /*1ea0*/  LOP3.LUT R12, R12, UR8, RZ, 0x3c, !PT ;  /* 0x000000080c0c7c12 */ /* 0x000fe2000f8e3cff */
[----:B------:R-:W-:Y:S02]  /*1eb0*/  ULEA UR6, UR5, UR7, 0x3 ;  /* 0x0000000705067291 */ /* 0x000fe4000f8e18ff */
[----:B------:R-:W-:Y:S01]  /*1ec0*/  ULEA UR8, UR4, UR7, 0xe ;  /* 0x0000000704087291 */ /* 0x000fe2000f8e70ff */
[----:B-1----:R-:W-:Y:S01]  /*1ed0*/  SHF.L.U32 R0, R12, 0x1f, RZ ;  /* 0x0000001f0c007819 */ /* 0x002fe200000006ff */
[----:B------:R-:W-:Y:S02]  /*1ee0*/  ULEA UR16, UR4, UR29, 0xd ;  /* 0x0000001d04107291 */ /* 0x000fe4000f8e68ff */
[----:B------:R-:W-:Y:S02]  /*1ef0*/  UIADD3.X UR15, UPT, UPT, URZ, UR27, URZ, UP1, !UPT ;  /* 0x0000001bff0f7290 */ /* 0x000fe40008ffe4ff */
[----:B------:R-:W-:Y:S01]  /*1f00*/  UIADD3 UR8, UPT, UPT, UR8, 0xa400, URZ ;  /* 0x0000a40008087890 */ /* 0x000fe2000fffe0ff */
[----:B------:R3:W4:Y:S01]  /*1f10*/  SYNCS.PHASECHK.TRANS64.TRYWAIT P0, [UR6+0x18], R0 ;  /* 0x00001800ff0075a7 */ /* 0x0007220008001106 */
[----:B------:R-:W-:Y:S01]  /*1f20*/  UIADD3.X UR23, UPT, UPT, URZ, UR27, URZ, UP0, !UPT ;  /* 0x0000001bff177290 */ /* 0x000fe200087fe4ff */
[----:B------:R-:W-:Y:S01]  /*1f30*/  UMOV UR6, 0x30000 ;  /* 0x0003000000067882 */ /* 0x000fe20000000000 */
[----:B------:R-:W-:Y:S01]  /*1f40*/  UMOV UR30, 0x0 ;  /* 0x00000000001e7882 */ /* 0x000fe20000000000 */
[----:B------:R-:W-:Y:S01]  /*1f50*/  UMOV UR31, 0x10000000 ;  /* 0x10000000001f7882 */ /* 0x000fe20000000000 */
[----:B------:R-:W-:Y:S01]  /*1f60*/  UMOV UR19, UR35 ;  /* 0x0000002300137c82 */ /* 0x000fe20008000000 */
[----:B------:R-:W-:Y:S01]  /*1f70*/  UMOV UR20, UR36 ;  /* 0x0000002400147c82 */ /* 0x000fe20008000000 */
[----:B------:R-:W-:Y:S01]  /*1f80*/  UMOV UR12, UR36 ;  /* 0x00000024000c7c82 */ /* 0x000fe20008000000 */
[----:B------:R-:W-:Y:S01]  /*1f90*/  UMOV UR9, UR17 ;  /* 0x0000001100097c82 */ /* 0x000fe20008000000 */
[----:B------:R-:W-:Y:S01]  /*1fa0*/  UMOV UR10, UR18 ;  /* 0x00000012000a7c82 */ /* 0x000fe20008000000 */
[----:B------:R3:W-:Y:S01]  /*1fb0*/  UTMALDG.3D.MULTICAST [UR16], [UR14], UR6, desc[UR30] ;  /* 0x00001e100e0073b4 */ /* 0x0007e20008011806 */
[----:B------:R-:W-:Y:S01]  /*1fc0*/  UIADD3 UR13, UPT, UPT, UR13, 0x1, URZ ;  /* 0x000000010d0d7890 */ /* 0x000fe2000fffe0ff */
[----:B------:R-:W-:-:S03]  /*1fd0*/  UMOV UR4, UR5 ;  /* 0x0000000500047c82 */ /* 0x000fc60008000000 */
[----:B------:R-:W-:Y:S01]  /*1fe0*/  UISETP.NE.AND UP0, UPT, UR13, UR25, UPT ;  /* 0x000000190d00728c */ /* 0x000fe2000bf05270 */
[----:B------:R3:W-:Y:S08]  /*1ff0*/  UTMALDG.3D [UR8], [UR22], desc[UR30] ;  /* 0x00001e08160075b4 */ /* 0x0007f00008011000 */
[----:B---3--:R-:W-:Y:S05]  /*2000*/  BRA.U UP0, `(.L_x_38) ;  /* 0xfffffffd004c7547 */ /* 0x008fea000b83ffff */
.L_x_32:
[C---:B------:R-:W-:Y:S01]  /*2010*/  LEA R3, R11.reuse, UR7, 0x3 ;  /* 0x000000070b037c11 */ /* 0x040fe2000f8e18ff */
[----:B------:R-:W-:Y:S01]  /*2020*/  NOP ;  /* 0x0000000000007918 */ /* 0x000fe20000000000 */
[----:B-1----:R-:W-:Y:S02]  /*2030*/  SHF.L.U32 R0, R10, 0x1f, RZ ;  /* 0x0000001f0a007819 */ /* 0x002fe400000006ff */
[----:B------:R-:W-:Y:S02]  /*2040*/  LEA R4, R11, UR7, 0x4 ;  /* 0x000000070b047c11 */ /* 0x000fe4000f8e20ff */
[----:B--2-4-:R-:W1:Y:S02]  /*2050*/  SYNCS.PHASECHK.TRANS64.TRYWAIT P0, [R3+URZ+0x80], R0 ;  /* 0x00008000030075a7 */ /* 0x014e6400080011ff */
[----:B-1----:R-:W-:Y:S05]  /*2060*/  @!P0 BRA `(.L_x_39) ;  /* 0x00000064006c8947 */ /* 0x002fea0003800000 */
.L_x_140:
[----:B------:R-:W2:Y:S01]  /*2070*/  LDS.128 R4, [R4+0x110] ;  /* 0x0001100004047984 */ /* 0x000ea20000000c00 */
[----:B------:R-:W-:Y:S01]  /*2080*/  UISETP.GE.AND UP0, UPT, UR42, 0x1, UPT ;  /* 0x000000012a00788c */ /* 0x000fe2000bf06270 */
[----:B------:R-:W-:Y:S01]  /*2090*/  @!PT LDS RZ, [RZ] ;  /* 0x00000000fffff984 */ /* 0x000fe20000000800 */
[----:B------:R-:W-:Y:S01]  /*20a0*/  @!PT LDS RZ, [RZ] ;  /* 0x00000000fffff984 */ /* 0x000fe20000000800 */
[----:B------:R-:W-:Y:S01]  /*20b0*/  @!PT LDS RZ, [RZ] ;  /* 0x00000000fffff984 */ /* 0x000fe20000000800 */
[----:B------:R-:W-:Y:S01]  /*20c0*/  @!PT LDS RZ, [RZ] ;  /* 0x00000000fffff984 */ /* 0x000fe20000000800 */
[----:B------:R3:W-:Y:S06]  /*20d0*/  MEMBAR.ALL.CTA ;  /* 0x0000000000007992 */ /* 0x0007ec0000008000 */
[----:B---3--:R-:W3:Y:S01]  /*20e0*/  FENCE.VIEW.ASYNC.S ;  /* 0x00000000000073c6 */ /* 0x008ee20000000000 */
[----:B--2---:R-:W-:-:S13]  /*20f0*/  LOP3.LUT P0, RZ, R6, 0x1, RZ, 0xc0, !PT ;  /* 0x0000000106ff7812 */ /* 0x004fda000780c0ff */
[----:B---3--:R-:W-:Y:S01]  /*2100*/  VOTEU.ANY UP1, P0 ;  /* 0x0000000000ff7886 */ /* 0x008fe20000020100 */
[----:B------:R-:W-:-:S13]  /*2110*/  PLOP3.LUT P0, PT, PT, PT, UP1, 0x80, 0x8 ;  /* 0x000000000008781c */ /* 0x000fda0003f0f018 */
[----:B-1----:R-:W-:Y:S02]  /*2120*/  @P0 LOP3.LUT R0, R5, 0xffff, RZ, 0xc0, !PT ;  /* 0x0000ffff05000812 */ /* 0x002fe400078ec0ff */
[----:B------:R-:W-:Y:S02]  /*2130*/  @P0 MOV R2, R4 ;  /* 0x0000000400020202 */ /* 0x000fe40000000f00 */
[----:B------:R-:W-:Y:S01]  /*2140*/  @P0 R2UR UR6, R0 ;  /* 0x00000000000602ca */ /* 0x000fe200000e0000 */
[----:B------:R-:W-:Y:S01]  /*2150*/  VIADD R0, R3, 0x90 ;  /* 0x0000009003007836 */ /* 0x000fe20000000000 */
[----:B------:R-:W-:Y:S02]  /*2160*/  @P0 SHF.R.U32.HI R4, RZ, 0x10, R5 ;  /* 0x00000010ff040819 */ /* 0x000fe40000011605 */
[----:B------:R-:W-:Y:S02]  /*2170*/  @P0 R2UR UR8, R2 ;  /* 0x00000000020802ca */ /* 0x000fe400000e0000 */
[----:B------:R-:W-:-:S02]  /*2180*/  PRMT R0, RZ, 0x654, R0 ;  /* 0x00000654ff007816 */ /* 0x000fc40000000000 */
[----:B------:R-:W-:Y:S02]  /*2190*/  @P0 R2UR UR4, R4 ;  /* 0x00000000040402ca */ /* 0x000fe400000e0000 */
[----:B------:R1:W-:Y:S03]  /*21a0*/  SYNCS.ARRIVE.TRANS64.RED.A1T0 RZ, [R0+URZ], RZ ;  /* 0x000000ff00ff79a7 */ /* 0x0003e600081004ff */
[----:B------:R-:W-:-:S04]  /*21b0*/  @UP1 UMOV UR37, UR6 ;  /* 0x0000000600251c82 */ /* 0x000fc80008000000 */
[----:B------:R-:W-:-:S04]  /*21c0*/  @UP1 UMOV UR38, UR8 ;  /* 0x0000000800261c82 */ /* 0x000fc80008000000 */
[----:B------:R-:W-:Y:S01]  /*21d0*/  @UP1 UMOV UR36, UR4 ;  /* 0x0000000400241c82 */ /* 0x000fe20008000000 */
[----:B------:R-:W-:Y:S05]  /*21e0*/  BRA.U !UP0, `(.L_x_40) ;  /* 0x0000000108d47547 */ /* 0x000fea000b800000 */
[----:B------:R-:W2:Y:S01]  /*21f0*/  LDCU.128 UR12, c[0x0][0xb10] ;  /* 0x00016200ff0c77ac */ /* 0x000ea20008000c00 */
[----:B------:R-:W3:Y:S01]  /*2200*/  LDCU UR25, c[0x0][0xb20] ;  /* 0x00016400ff1977ac */ /* 0x000ee20008000800 */
[----:B------:R-:W4:Y:S01]  /*2210*/  LDCU UR20, c[0x0][0xb0c] ;  /* 0x00016180ff1477ac */ /* 0x000f220008000800 */
[----:B------:R-:W1:Y:S01]  /*2220*/  LDCU.64 UR10, c[0x0][0xb28] ;  /* 0x00016500ff0a77ac */ /* 0x000e620008000a00 */
[----:B------:R-:W-:Y:S02]  /*2230*/  UISETP.NE.AND UP3, UPT, UR42, 0x1, UPT ;  /* 0x000000012a00788c */ /* 0x000fe4000bf65270 */
[----:B--2---:R-:W-:Y:S02]  /*2240*/  UIMAD.WIDE.U32 UR16, UR39, UR15, URZ ;  /* 0x0000000f271072a5 */ /* 0x004fe4000f8e00ff */
[----:B------:R-:W-:Y:S02]  /*2250*/  UIMAD.WIDE.U32 UR8, UR40, UR12, URZ ;  /* 0x0000000c280872a5 */ /* 0x000fe4000f8e00ff */
[----:B------:R-:W-:-:S02]  /*2260*/  UISETP.NE.AND UP0, UPT, UR14, 0x1, UPT ;  /* 0x000000010e00788c */ /* 0x000fc4000bf05270 */
[----:B------:R-:W-:Y:S01]  /*2270*/  UIMAD.WIDE.U32 UR22, UR37, UR15, URZ ;  /* 0x0000000f251672a5 */ /* 0x000fe2000f8e00ff */
[----:B------:R-:W-:Y:S02]  /*2280*/  UMOV UR16, UR17 ;  /* 0x0000001100107c82 */ /* 0x000fe40008000000 */
[----:B------:R-:W-:Y:S01]  /*2290*/  UMOV UR8, UR9 ;  /* 0x0000000900087c82 */ /* 0x000fe20008000000 */
[----:B---3--:R-:W-:Y:S02]  /*22a0*/  USHF.R.U32.HI UR16, URZ, UR25, UR16 ;  /* 0x00000019ff107299 */ /* 0x008fe40008011610 */
[----:B----4-:R-:W-:Y:S02]  /*22b0*/  UISETP.NE.AND UP2, UPT, UR20, 0x1, UPT ;  /* 0x000000011400788c */ /* 0x010fe4000bf45270 */
[----:B------:R-:W-:Y:S02]  /*22c0*/  USHF.R.U32.HI UR8, URZ, UR13, UR8 ;  /* 0x0000000dff087299 */ /* 0x000fe40008011608 */
[----:B------:R-:W-:-:S02]  /*22d0*/  USEL UR6, UR39, UR16, !UP0 ;  /* 0x0000001027067287 */ /* 0x000fc4000c000000 */
[----:B------:R-:W-:Y:S02]  /*22e0*/  USEL UR8, UR40, UR8, !UP2 ;  /* 0x0000000828087287 */ /* 0x000fe4000d000000 */
[----:B-1----:R-:W-:Y:S01]  /*22f0*/  UIMAD.WIDE.U32 UR16, UR6, UR10, URZ ;  /* 0x0000000a061072a5 */ /* 0x002fe2000f8e00ff */
[----:B------:R-:W-:Y:S01]  /*2300*/  UMOV UR4, UR23 ;  /* 0x0000001700047c82 */ /* 0x000fe20008000000 */
[----:B------:R-:W-:Y:S02]  /*2310*/  UIMAD.WIDE.U32 UR18, UR38, UR12, URZ ;  /* 0x0000000c261272a5 */ /* 0x000fe4000f8e00ff */
[----:B------:R-:W-:-:S03]  /*2320*/  UIMAD.WIDE.U32 UR22, UR8, UR10, URZ ;  /* 0x0000000a081672a5 */ /* 0x000fc6000f8e00ff */
[----:B------:R-:W-:Y:S01]  /*2330*/  UMOV UR16, UR17 ;  /* 0x0000001100107c82 */ /* 0x000fe20008000000 */
[----:B------:R-:W-:Y:S02]  /*2340*/  USHF.R.U32.HI UR4, URZ, UR25, UR4 ;  /* 0x00000019ff047299 */ /* 0x000fe40008011604 */
[----:B------:R-:W-:Y:S01]  /*2350*/  @UP3 USHF.R.U32.HI UR6, URZ, UR11, UR16 ;  /* 0x0000000bff063299 */ /* 0x000fe20008011610 */
[----:B------:R-:W-:Y:S01]  /*2360*/  UMOV UR18, UR19 ;  /* 0x0000001300127c82 */ /* 0x000fe20008000000 */
[----:B------:R-:W-:Y:S01]  /*2370*/  UMOV UR22, UR23 ;  /* 0x0000001700167c82 */ /* 0x000fe20008000000 */
[----:B------:R-:W-:Y:S02]  /*2380*/  USHF.R.U32.HI UR13, URZ, UR13, UR18 ;  /* 0x0000000dff0d7299 */ /* 0x000fe40008011612 */
[----:B------:R-:W-:Y:S02]  /*2390*/  USEL UR4, UR37, UR4, !UP0 ;  /* 0x0000000425047287 */ /* 0x000fe4000c000000 */
[----:B------:R-:W-:-:S02]  /*23a0*/  @UP3 USHF.R.U32.HI UR8, URZ, UR11, UR22 ;  /* 0x0000000bff083299 */ /* 0x000fc40008011616 */
[----:B------:R-:W-:Y:S02]  /*23b0*/  UIMAD UR9, UR42, UR6, URZ ;  /* 0x000000062a0972a4 */ /* 0x000fe4000f8e02ff */
[----:B------:R-:W-:Y:S02]  /*23c0*/  USEL UR6, UR38, UR13, !UP2 ;  /* 0x0000000d26067287 */ /* 0x000fe4000d000000 */
[----:B------:R-:W-:Y:S02]  /*23d0*/  UIMAD UR12, UR42, UR8, URZ ;  /* 0x000000082a0c72a4 */ /* 0x000fe4000f8e02ff */
[----:B------:R-:W-:Y:S02]  /*23e0*/  UISETP.GE.AND UP0, UPT, UR4, UR9, UPT ;  /* 0x000000090400728c */ /* 0x000fe4000bf06270 */
[----:B------:R-:W-:Y:S02]  /*23f0*/  UIMAD.WIDE.U32 UR16, UR4, UR10, URZ ;  /* 0x0000000a041072a5 */ /* 0x000fe4000f8e00ff */
[----:B------:R-:W-:-:S02]  /*2400*/  UISETP.GE.OR UP0, UPT, UR6, UR12, UP0 ;  /* 0x0000000c0600728c */ /* 0x000fc40008706670 */
        /* <DEDUP_REMOVED lines=19> */
.L_x_40:
[----:B------:R-:W2:Y:S02]  /*2540*/  LDCU UR4, c[0x0][0xb30] ;  /* 0x00016600ff0477ac */ /* 0x000ea40008000800 */
[----:B--2---:R-:W-:-:S09]  /*2550*/  UISETP.NE.AND UP0, UPT, UR4, 0x1, UPT ;  /* 0x000000010400788c */ /* 0x004fd2000bf05270 */
[----:B------:R-:W-:Y:S05]  /*2560*/  BRA.U UP0, `(.L_x_41) ;  /* 0x0000000100447547 */ /* 0x000fea000b800000 */
[----:B------:R-:W2:Y:S01]  /*2570*/  LDCU.128 UR12, c[0x0][0xb10] ;  /* 0x00016200ff0c77ac */ /* 0x000ea20008000c00 */
[----:B------:R-:W3:Y:S01]  /*2580*/  LDCU UR16, c[0x0][0xb0c] ;  /* 0x00016180ff1077ac */ /* 0x000ee20008000800 */
[----:B------:R-:W4:Y:S01]  /*2590*/  LDCU UR17, c[0x0][0xb20] ;  /* 0x00016400ff1177ac */ /* 0x000f220008000800 */
[----:B--2---:R-:W-:Y:S02]  /*25a0*/  UIMAD.WIDE.U32 UR10, UR38, UR12, URZ ;  /* 0x0000000c260a72a5 */ /* 0x004fe4000f8e00ff */
[----:B------:R-:W-:Y:S02]  /*25b0*/  UIMAD.WIDE.U32 UR8, UR37, UR15, URZ ;  /* 0x0000000f250872a5 */ /* 0x000fe4000f8e00ff */
[----:B---3--:R-:W-:Y:S02]  /*25c0*/  UISETP.NE.AND UP2, UPT, UR16, 0x1, UPT ;  /* 0x000000011000788c */ /* 0x008fe4000bf45270 */
[----:B------:R-:W-:Y:S01]  /*25d0*/  UISETP.NE.AND UP0, UPT, UR14, 0x1, UPT ;  /* 0x000000010e00788c */ /* 0x000fe2000bf05270 */
[----:B------:R-:W-:-:S02]  /*25e0*/  UMOV UR6, UR11 ;  /* 0x0000000b00067c82 */ /* 0x000fc40008000000 */
[----:B------:R-:W-:Y:S01]  /*25f0*/  UMOV UR4, UR9 ;  /* 0x0000000900047c82 */ /* 0x000fe20008000000 */
[----:B------:R-:W-:Y:S02]  /*2600*/  USHF.R.U32.HI UR6, URZ, UR13, UR6 ;  /* 0x0000000dff067299 */ /* 0x000fe40008011606 */
[----:B----4-:R-:W-:Y:S02]  /*2610*/  USHF.R.U32.HI UR4, URZ, UR17, UR4 ;  /* 0x00000011ff047299 */ /* 0x010fe40008011604 */
[----:B------:R-:W-:Y:S02]  /*2620*/  USEL UR6, UR38, UR6, !UP2 ;  /* 0x0000000626067287 */ /* 0x000fe4000d000000 */
[----:B------:R-:W-:-:S04]  /*2630*/  USEL UR4, UR37, UR4, !UP0 ;  /* 0x0000000425047287 */ /* 0x000fc8000c000000 */
[----:B------:R-:W-:Y:S02]  /*2640*/  UIADD3 UR8, UPT, UPT, UR6, -UR4, URZ ;  /* 0x8000000406087290 */ /* 0x000fe4000fffe0ff */
[----:B------:R-:W-:Y:S02]  /*2650*/  UIADD3 UR4, UPT, UPT, -UR6, UR4, URZ ;  /* 0x0000000406047290 */ /* 0x000fe4000fffe1ff */
[----:B------:R-:W-:Y:S02]  /*2660*/  UIMAD UR37, UR8, UR14, UR37 ;  /* 0x0000000e082572a4 */ /* 0x000fe4000f8e0225 */
[----:B------:R-:W-:-:S12]  /*2670*/  UIMAD UR38, UR4, UR16, UR38 ;  /* 0x00000010042672a4 */ /* 0x000fd8000f8e0226 */
.L_x_41:
[----:B------:R-:W-:Y:S01]  /*2680*/  VIADD R11, R11, 0x1 ;  /* 0x000000010b0b7836 */ /* 0x000fe20000000000 */
[----:B------:R-:W-:Y:S02]  /*2690*/  R2UR UR6, R48 ;  /* 0x00000000300672ca */ /* 0x000fe400000e0000 */
[----:B------:R-:W-:Y:S02]  /*26a0*/  R2UR UR4, R47 ;  /* 0x000000002f0472ca */ /* 0x000fe400000e0000 */
[C---:B------:R-:W-:Y:S02]  /*26b0*/  ISETP.NE.AND P0, PT, R11.reuse, 0x2, PT ;  /* 0x000000020b00780c */ /* 0x040fe40003f05270 */
[----:B------:R-:W-:Y:S02]  /*26c0*/  PLOP3.LUT P1, PT, PT, PT, PT, 0x80, 0x8 ;  /* 0x000000000008781c */ /* 0x000fe40003f2f070 */
[----:B-1----:R-:W-:Y:S02]  /*26d0*/  SEL R0, RZ, 0x1, P0 ;  /* 0x00000001ff007807 */ /* 0x002fe40000000000 */
[----:B------:R-:W-:-:S02]  /*26e0*/  SEL R11, R11, RZ, P0 ;  /* 0x000000ff0b0b7207 */ /* 0x000fc40000000000 */
[----:B------:R-:W-:Y:S01]  /*26f0*/  LOP3.LUT R10, R10, R0, RZ, 0x3c, !PT ;  /* 0x000000000a0a7212 */ /* 0x000fe200078e3cff */
[----:B------:R-:W-:Y:S02]  /*2700*/  UIADD3 UR16, UPT, UPT, UR38, UR6, URZ ;  /* 0x0000000626107290 */ /* 0x000fe4000fffe0ff */
[----:B------:R-:W-:Y:S01]  /*2710*/  UIADD3 UR20, UPT, UPT, UR37, UR4, URZ ;  /* 0x0000000425147290 */ /* 0x000fe2000fffe0ff */
[----:B------:R-:W-:Y:S11]  /*2720*/  BRA.U UP1, `(.L_x_42) ;  /* 0xfffffff101507547 */ /* 0x000ff6000b83ffff */
[----:B------:R-:W-:Y:S01]  /*2730*/  UIADD3 UR7, UPT, UPT, UR7, 0x18, URZ ;  /* 0x0000001807077890 */ /* 0x000fe2000fffe0ff */
[----:B------:R-:W-:-:S03]  /*2740*/  SHF.L.U32 R2, R12, 0x1f, RZ ;  /* 0x0000001f0c027819 */ /* 0x000fc600000006ff */
[----:B------:R-:W-:-:S09]  /*2750*/  ULEA UR4, UR5, UR7, 0x3 ;  /* 0x0000000705047291 */ /* 0x000fd2000f8e18ff */
[----:B------:R-:W1:Y:S02]  /*2760*/  SYNCS.PHASECHK.TRANS64.TRYWAIT P0, [UR4], R2 ;  /* 0x00000002ff0075a7 */ /* 0x000e640008001104 */
[----:B-1----:R-:W-:Y:S05]  /*2770*/  @!P0 BRA `(.L_x_43) ;  /* 0x0000005c00bc8947 */ /* 0x002fea0003800000 */
.L_x_142:
[----:B------:R-:W-:-:S04]  /*2780*/  UIADD3 UR4, UPT, UPT, UR5, 0x1, URZ ;  /* 0x0000000105047890 */ /* 0x000fc8000fffe0ff */
[----:B------:R-:W-:-:S04]  /*2790*/  UISETP.NE.AND UP0, UPT, UR4, 0x3, UPT ;  /* 0x000000030400788c */ /* 0x000fc8000bf05270 */
[----:B------:R-:W-:Y:S02]  /*27a0*/  USEL UR6, URZ, 0x1, UP0 ;  /* 0x00000001ff067887 */ /* 0x000fe40008000000 */
[----:B------:R-:W-:-:S04]  /*27b0*/  USEL UR4, UR4, URZ, UP0 ;  /* 0x000000ff04047287 */ /* 0x000fc80008000000 */
[----:B------:R-:W-:Y:S01]  /*27c0*/  ULEA UR5, UR4, UR7, 0x3 ;  /* 0x0000000704057291 */ /* 0x000fe2000f8e18ff */
[----:B------:R-:W-:-:S04]  /*27d0*/  LOP3.LUT R12, R12, UR6, RZ, 0x3c, !PT ;  /* 0x000000060c0c7c12 */ /* 0x000fc8000f8e3cff */
[----:B-1----:R-:W-:-:S04]  /*27e0*/  SHF.L.U32 R2, R12, 0x1f, RZ ;  /* 0x0000001f0c027819 */ /* 0x002fc800000006ff */
[----:B------:R-:W1:Y:S02]  /*27f0*/  SYNCS.PHASECHK.TRANS64.TRYWAIT P0, [UR5], R2 ;  /* 0x00000002ff0075a7 */ /* 0x000e640008001105 */
[----:B-1----:R-:W-:Y:S05]  /*2800*/  @!P0 BRA `(.L_x_44) ;  /* 0x0000005c00b08947 */ /* 0x002fea0003800000 */
.L_x_144:
[----:B------:R-:W-:-:S04]  /*2810*/  UIADD3 UR4, UPT, UPT, UR4, 0x1, URZ ;  /* 0x0000000104047890 */ /* 0x000fc8000fffe0ff */
[----:B------:R-:W-:-:S04]  /*2820*/  UISETP.NE.AND UP0, UPT, UR4, 0x3, UPT ;  /* 0x000000030400788c */ /* 0x000fc8000bf05270 */
[----:B------:R-:W-:Y:S02]  /*2830*/  USEL UR5, URZ, 0x1, UP0 ;  /* 0x00000001ff057887 */ /* 0x000fe40008000000 */
[----:B------:R-:W-:-:S04]  /*2840*/  USEL UR4, UR4, URZ, UP0 ;  /* 0x000000ff04047287 */ /* 0x000fc80008000000 */
[----:B------:R-:W-:Y:S01]  /*2850*/  ULEA UR4, UR4, UR7, 0x3 ;  /* 0x0000000704047291 */ /* 0x000fe2000f8e18ff */
[----:B-1----:R-:W-:-:S04]  /*2860*/  LOP3.LUT R2, R12, UR5, RZ, 0x3c, !PT ;  /* 0x000000050c027c12 */ /* 0x002fc8000f8e3cff */
[----:B------:R-:W-:Y:S01]  /*2870*/  SHF.L.U32 R2, R2, 0x1f, RZ ;  /* 0x0000001f02027819 */ /* 0x000fe200000006ff */
[----:B------:R-:W-:-:S07]  /*2880*/  IMAD.U32 R0, RZ, RZ, UR4 ;  /* 0x00000004ff007e24 */ /* 0x000fce000f8e00ff */
.L_x_45:
[----:B-1----:R1:W2:Y:S02]  /*2890*/  SYNCS.PHASECHK.TRANS64.TRYWAIT P0, [R0+URZ], R2 ;  /* 0x00000002000075a7 */ /* 0x0022a400080011ff */
[----:B--2---:R-:W-:Y:S05]  /*28a0*/  @!P0 NANOSLEEP.SYNCS 0x989680 ;  /* 0x009896800000895d */ /* 0x004fea0003900000 */
[----:B------:R-:W2:Y:S02]  /*28b0*/  @!P0 SYNCS.PHASECHK.TRANS64 P0, [R0+URZ], R2 ;  /* 0x00000002000085a7 */ /* 0x000ea400080010ff */
[----:B--2---:R-:W-:Y:S05]  /*28c0*/  @P0 EXIT ;  /* 0x000000000000094d */ /* 0x004fea0003800000 */
[----:B------:R-:W-:Y:S05]  /*28d0*/  BRA `(.L_x_45) ;  /* 0xfffffffc00ec7947 */ /* 0x000fea000383ffff */
.L_x_22:
[----:B------:R-:W1:Y:S02]  /*28e0*/  S2UR UR4, SR_CgaCtaId ;  /* 0x00000000000479c3 */ /* 0x000e640000008800 */
[----:B-1----:R-:W-:-:S04]  /*28f0*/  UISETP.NE.AND UP0, UPT, UR4, URZ, UPT ;  /* 0x000000ff0400728c */ /* 0x002fc8000bf05270 */
[----:B------:R-:W-:-:S09]  /*2900*/  UISETP.NE.OR UP0, UPT, UR17, 0x1, UP0 ;  /* 0x000000011100788c */ /* 0x000fd20008705670 */
[----:B------:R-:W-:Y:S05]  /*2910*/  BRA.U UP0, `(.L_x_46) ;  /* 0x00000005004c7547 */ /* 0x000fea000b800000 */
[----:B------:R-:W1:Y:S01]  /*2920*/  S2UR UR5, SR_CgaCtaId ;  /* 0x00000000000579c3 */ /* 0x000e620000008800 */
[----:B------:R-:W-:Y:S01]  /*2930*/  UMOV UR4, 0x400 ;  /* 0x0000040000047882 */ /* 0x000fe20000000000 */
[----:B------:R-:W-:Y:S01]  /*2940*/  ISETP.GE.U32.AND P2, PT, R0, 0x2, PT ;  /* 0x000000020000780c */ /* 0x000fe20003f46070 */
[----:B------:R-:W-:Y:S01]  /*2950*/  IMAD.MOV.U32 R12, RZ, RZ, 0x1 ;  /* 0x00000001ff0c7424 */ /* 0x000fe200078e00ff */
[----:B------:R-:W-:Y:S02]  /*2960*/  CS2R R10, SRZ ;  /* 0x00000000000a7805 */ /* 0x000fe4000001ff00 */
[----:B------:R-:W-:Y:S01]  /*2970*/  CS2R R8, SRZ ;  /* 0x0000000000087805 */ /* 0x000fe2000001ff00 */
[----:B-1----:R-:W-:-:S03]  /*2980*/  ULEA UR6, UR5, UR4, 0x18 ;  /* 0x0000000405067291 */ /* 0x002fc6000f8ec0ff */
[----:B------:R-:W-:-:S09]  /*2990*/  UMOV UR5, URZ ;  /* 0x000000ff00057c82 */ /* 0x000fd20008000000 */
.L_x_50:
[----:B------:R-:W-:Y:S02]  /*29a0*/  LEA R2, R8, UR6, 0x3 ;  /* 0x0000000608027c11 */ /* 0x000fe4000f8e18ff */
[----:B------:R-:W-:-:S03]  /*29b0*/  SHF.L.U32 R4, R9, 0x1f, RZ ;  /* 0x0000001f09047819 */ /* 0x000fc600000006ff */
[----:B------:R-:W-:Y:S01]  /*29c0*/  VIADD R5, R2, 0xf0 ;  /* 0x000000f002057836 */ /* 0x000fe20000000000 */
[----:B------:R-:W1:Y:S02]  /*29d0*/  SYNCS.PHASECHK.TRANS64.TRYWAIT P0, [R2+URZ+0xe0], R4 ;  /* 0x0000e004020075a7 */ /* 0x000e6400080011ff */
[----:B-1----:R-:W-:Y:S05]  /*29e0*/  @!P0 BRA `(.L_x_47) ;  /* 0x0000005c00508947 */ /* 0x002fea0003800000 */
.L_x_145:
[----:B------:R-:W-:Y:S01]  /*29f0*/  ULEA UR4, UR5, UR6, 0x3 ;  /* 0x0000000605047291 */ /* 0x000fe2000f8e18ff */
[----:B-1----:R-:W-:Y:S01]  /*2a00*/  PRMT R2, RZ, 0x654, R5 ;  /* 0x00000654ff027816 */ /* 0x002fe20000000005 */
[----:B------:R-:W-:Y:S01]  /*2a10*/  @!P2 IMAD.MOV.U32 R4, RZ, RZ, 0x10 ;  /* 0x00000010ff04a424 */ /* 0x000fe200078e00ff */
[----:B------:R-:W-:Y:S01]  /*2a20*/  SHF.L.U32 R5, R12, 0x1f, RZ ;  /* 0x0000001f0c057819 */ /* 0x000fe200000006ff */
[----:B------:R-:W-:Y:S01]  /*2a30*/  UIADD3 UR7, UPT, UPT, UR4, 0x80, URZ ;  /* 0x0000008004077890 */ /* 0x000fe2000fffe0ff */
[----:B------:R1:W-:Y:S05]  /*2a40*/  SYNCS.ARRIVE.TRANS64.RED.A1T0 RZ, [R2+URZ], RZ ;  /* 0x000000ff02ff79a7 */ /* 0x0003ea00081004ff */
[----:B------:R-:W-:Y:S01]  /*2a50*/  IMAD.U32 R6, RZ, RZ, UR7 ;  /* 0x00000007ff067e24 */ /* 0x000fe2000f8e00ff */
[----:B------:R-:W2:Y:S04]  /*2a60*/  SYNCS.PHASECHK.TRANS64.TRYWAIT P0, [UR4+0x90], R5 ;  /* 0x00009005ff0075a7 */ /* 0x000ea80008001104 */
[----:B------:R-:W-:Y:S01]  /*2a70*/  PRMT R6, R0, 0x654, R6 ;  /* 0x0000065400067816 */ /* 0x000fe20000000006 */
[----:B-12---:R-:W-:Y:S06]  /*2a80*/  @!P0 BRA `(.L_x_48) ;  /* 0x0000005c003c8947 */ /* 0x006fec0003800000 */
.L_x_147:
[----:B------:R-:W-:Y:S01]  /*2a90*/  ULEA UR8, UR5, UR6, 0x4 ;  /* 0x0000000605087291 */ /* 0x000fe2000f8e20ff */
[----:B------:R-:W-:Y:S01]  /*2aa0*/  SEL R3, R6, R3, !P2 ;  /* 0x0000000306037207 */ /* 0x000fe20005000000 */
[----:B------:R-:W-:Y:S01]  /*2ab0*/  UIADD3 UR9, UPT, UPT, UR4, 0x80, URZ ;  /* 0x0000008004097890 */ /* 0x000fe2000fffe0ff */
[----:B-1----:R-:W-:Y:S01]  /*2ac0*/  LEA R2, R11, UR6, 0x3 ;  /* 0x000000060b027c11 */ /* 0x002fe2000f8e18ff */
[----:B------:R-:W-:Y:S01]  /*2ad0*/  UIADD3 UR8, UPT, UPT, UR8, 0x110, URZ ;  /* 0x0000011008087890 */ /* 0x000fe2000fffe0ff */
[----:B------:R1:W-:Y:S01]  /*2ae0*/  @!P2 SYNCS.ARRIVE.TRANS64.RED RZ, [R3+URZ], R4 ;  /* 0x0000000403ffa9a7 */ /* 0x0003e200080004ff */
[----:B------:R-:W-:Y:S01]  /*2af0*/  UIADD3 UR4, UPT, UPT, UR5, 0x1, URZ ;  /* 0x0000000105047890 */ /* 0x000fe2000fffe0ff */
[----:B------:R-:W-:-:S03]  /*2b00*/  VIADD R8, R8, 0x1 ;  /* 0x0000000108087836 */ /* 0x000fc60000000000 */
[----:B------:R-:W-:Y:S02]  /*2b10*/  UISETP.NE.AND UP0, UPT, UR4, 0x2, UPT ;  /* 0x000000020400788c */ /* 0x000fe4000bf05270 */
[----:B------:R-:W-:Y:S01]  /*2b20*/  ISETP.NE.AND P0, PT, R8, 0x2, PT ;  /* 0x000000020800780c */ /* 0x000fe20003f05270 */
[----:B------:R-:W-:Y:S06]  /*2b30*/  UGETNEXTWORKID.BROADCAST [UR8], [UR9] ;  /* 0x00000000080073ca */ /* 0x000fec0008000100 */
[----:B------:R-:W-:Y:S02]  /*2b40*/  USEL UR7, URZ, 0x1, UP0 ;  /* 0x00000001ff077887 */ /* 0x000fe40008000000 */
[----:B------:R-:W-:-:S04]  /*2b50*/  USEL UR5, UR4, URZ, UP0 ;  /* 0x000000ff04057287 */ /* 0x000fc80008000000 */
[----:B------:R-:W-:Y:S02]  /*2b60*/  LOP3.LUT R12, R12, UR7, RZ, 0x3c, !PT ;  /* 0x000000070c0c7c12 */ /* 0x000fe4000f8e3cff */
[----:B-1----:R-:W-:-:S04]  /*2b70*/  SHF.L.U32 R4, R10, 0x1f, RZ ;  /* 0x0000001f0a047819 */ /* 0x002fc800000006ff */
[----:B------:R-:W1:Y:S02]  /*2b80*/  SYNCS.PHASECHK.TRANS64.TRYWAIT P1, [R2+URZ+0x80], R4 ;  /* 0x00008004020075a7 */ /* 0x000e6400080211ff */
[----:B-1----:R-:W-:Y:S05]  /*2b90*/  @!P1 BRA `(.L_x_49) ;  /* 0x0000005c00109947 */ /* 0x002fea0003800000 */
.L_x_148:
[C---:B-1----:R-:W-:Y:S01]  /*2ba0*/  LEA R4, R11.reuse, UR6, 0x4 ;  /* 0x000000060b047c11 */ /* 0x042fe2000f8e20ff */
[----:B------:R-:W-:Y:S01]  /*2bb0*/  VIADD R2, R2, 0x90 ;  /* 0x0000009002027836 */ /* 0x000fe20000000000 */
[----:B------:R-:W-:Y:S01]  /*2bc0*/  SEL R8, R8, RZ, P0 ;  /* 0x000000ff08087207 */ /* 0x000fe20000000000 */
[----:B------:R-:W-:-:S03]  /*2bd0*/  VIADD R11, R11, 0x1 ;  /* 0x000000010b0b7836 */ /* 0x000fc60000000000 */
[----:B------:R-:W1:Y:S01]  /*2be0*/  LDS.128 R4, [R4+0x110] ;  /* 0x0001100004047984 */ /* 0x000e620000000c00 */
[----:B------:R-:W-:Y:S02]  /*2bf0*/  PRMT R2, RZ, 0x654, R2 ;  /* 0x00000654ff027816 */ /* 0x000fe40000000002 */
[C---:B------:R-:W-:Y:S01]  /*2c00*/  ISETP.NE.AND P1, PT, R11.reuse, 0x2, PT ;  /* 0x000000020b00780c */ /* 0x040fe20003f25270 */
[----:B------:R-:W-:Y:S01]  /*2c10*/  @!PT LDS RZ, [RZ] ;  /* 0x00000000fffff984 */ /* 0x000fe20000000800 */
[----:B------:R-:W-:Y:S01]  /*2c20*/  @!PT LDS RZ, [RZ] ;  /* 0x00000000fffff984 */ /* 0x000fe20000000800 */
[----:B------:R-:W-:Y:S01]  /*2c30*/  @!PT LDS RZ, [RZ] ;  /* 0x00000000fffff984 */ /* 0x000fe20000000800 */
[----:B------:R-:W-:Y:S01]  /*2c40*/  @!PT LDS RZ, [RZ] ;  /* 0x00000000fffff984 */ /* 0x000fe20000000800 */
[----:B------:R2:W-:Y:S06]  /*2c50*/  MEMBAR.ALL.CTA ;  /* 0x0000000000007992 */ /* 0x0005ec0000008000 */
[----:B--2---:R-:W2:Y:S01]  /*2c60*/  FENCE.VIEW.ASYNC.S ;  /* 0x00000000000073c6 */ /* 0x004ea20000000000 */
[----:B------:R-:W-:Y:S01]  /*2c70*/  SEL R11, R11, RZ, P1 ;  /* 0x000000ff0b0b7207 */ /* 0x000fe20000800000 */
[----:B--2---:R2:W-:Y:S01]  /*2c80*/  SYNCS.ARRIVE.TRANS64.RED.A1T0 RZ, [R2+URZ], RZ ;  /* 0x000000ff02ff79a7 */ /* 0x0045e200081004ff */
[----:B-1----:R-:W-:-:S02]  /*2c90*/  LOP3.LUT P3, RZ, R6, 0x1, RZ, 0xc0, !PT ;  /* 0x0000000106ff7812 */ /* 0x002fc4000786c0ff */
[----:B------:R-:W-:-:S04]  /*2ca0*/  SEL R4, RZ, 0x1, P1 ;  /* 0x00000001ff047807 */ /* 0x000fc80000800000 */
[----:B------:R-:W-:Y:S02]  /*2cb0*/  LOP3.LUT R10, R10, R4, RZ, 0x3c, !PT ;  /* 0x000000040a0a7212 */ /* 0x000fe400078e3cff */
[----:B--2---:R-:W-:-:S04]  /*2cc0*/  SEL R2, RZ, 0x1, P0 ;  /* 0x00000001ff027807 */ /* 0x004fc80000000000 */
[----:B------:R-:W-:Y:S01]  /*2cd0*/  LOP3.LUT R9, R9, R2, RZ, 0x3c, !PT ;  /* 0x0000000209097212 */ /* 0x000fe200078e3cff */
[----:B------:R-:W-:Y:S06]  /*2ce0*/  @P3 BRA `(.L_x_50) ;  /* 0xfffffffc002c3947 */ /* 0x000fec000383ffff */
[----:B------:R-:W-:Y:S01]  /*2cf0*/  ULEA UR4, UR5, UR6, 0x3 ;  /* 0x0000000605047291 */ /* 0x000fe2000f8e18ff */
[----:B------:R-:W-:-:S08]  /*2d00*/  SHF.L.U32 R2, R12, 0x1f, RZ ;  /* 0x0000001f0c027819 */ /* 0x000fd000000006ff */
[----:B------:R-:W1:Y:S02]  /*2d10*/  SYNCS.PHASECHK.TRANS64 P0, [UR4+0x90], R2 ;  /* 0x00009002ff0075a7 */ /* 0x000e640008001004 */
[----:B-1----:R-:W-:Y:S05]  /*2d20*/  @P0 BRA `(.L_x_51) ;  /* 0x0000000000080947 */ /* 0x002fea0003800000 */
[----:B------:R-:W1:Y:S02]  /*2d30*/  SYNCS.PHASECHK.TRANS64.TRYWAIT P0, [UR4+0x90], R2 ;  /* 0x00009002ff0075a7 */ /* 0x000e640008001104 */
[----:B-1----:R-:W-:Y:S05]  /*2d40*/  @!P0 BRA `(.L_x_52) ;  /* 0x0000005800b88947 */ /* 0x002fea0003800000 */
.L_x_51:
[----:B------:R-:W-:-:S04]  /*2d50*/  UIADD3 UR7, UPT, UPT, UR5, 0x1, URZ ;  /* 0x0000000105077890 */ /* 0x000fc8000fffe0ff */
[----:B------:R-:W-:-:S04]  /*2d60*/  UISETP.NE.AND UP0, UPT, UR7, 0x2, UPT ;  /* 0x000000020700788c */ /* 0x000fc8000bf05270 */
[----:B------:R-:W-:Y:S02]  /*2d70*/  USEL UR8, URZ, 0x1, UP0 ;  /* 0x00000001ff087887 */ /* 0x000fe40008000000 */
[----:B------:R-:W-:-:S04]  /*2d80*/  USEL UR7, UR7, URZ, UP0 ;  /* 0x000000ff07077287 */ /* 0x000fc80008000000 */
[----:B------:R-:W-:Y:S01]  /*2d90*/  ULEA UR7, UR7, UR6, 0x3 ;  /* 0x0000000607077291 */ /* 0x000fe2000f8e18ff */
[----:B-1----:R-:W-:-:S04]  /*2da0*/  LOP3.LUT R2, R12, UR8, RZ, 0x3c, !PT ;  /* 0x000000080c027c12 */ /* 0x002fc8000f8e3cff */
[----:B------:R-:W-:-:S04]  /*2db0*/  SHF.L.U32 R0, R2, 0x1f, RZ ;  /* 0x0000001f02007819 */ /* 0x000fc800000006ff */
[----:B------:R-:W1:Y:S02]  /*2dc0*/  SYNCS.PHASECHK.TRANS64 P0, [UR7+0x90], R0 ;  /* 0x00009000ff0075a7 */ /* 0x000e640008001007 */
[----:B-1----:R-:W-:Y:S05]  /*2dd0*/  @P0 EXIT ;  /* 0x000000000000094d */ /* 0x002fea0003800000 */
[----:B------:R-:W-:Y:S02]  /*2de0*/  SHF.L.U32 R2, R2, 0x1f, RZ ;  /* 0x0000001f02027819 */ /* 0x000fe400000006ff */
[----:B------:R-:W-:-:S07]  /*2df0*/  MOV R0, UR7 ;  /* 0x0000000700007c02 */ /* 0x000fce0008000f00 */
.L_x_53:
[----:B-1----:R1:W2:Y:S02]  /*2e00*/  SYNCS.PHASECHK.TRANS64.TRYWAIT P0, [R0+URZ+0x90], R2 ;  /* 0x00009002000075a7 */ /* 0x0022a400080011ff */
[----:B--2---:R-:W-:Y:S05]  /*2e10*/  @!P0 NANOSLEEP.SYNCS 0x989680 ;  /* 0x009896800000895d */ /* 0x004fea0003900000 */
[----:B------:R-:W2:Y:S02]  /*2e20*/  @!P0 SYNCS.PHASECHK.TRANS64 P0, [R0+URZ+0x90], R2 ;  /* 0x00009002000085a7 */ /* 0x000ea400080010ff */
[----:B--2---:R-:W-:Y:S05]  /*2e30*/  @P0 EXIT ;  /* 0x000000000000094d */ /* 0x004fea0003800000 */
[----:B------:R-:W-:Y:S05]  /*2e40*/  BRA `(.L_x_53) ;  /* 0xfffffffc00ec7947 */ /* 0x000fea000383ffff */
.L_x_46:
[----:B------:R-:W-:Y:S05]  /*2e50*/  BRA.U UP4, `(.L_x_54) ;  /* 0x0000000d04d87547 */ /* 0x000fea000b800000 */
[----:B------:R-:W1:Y:S01]  /*2e60*/  S2UR UR7, SR_CgaCtaId ;  /* 0x00000000000779c3 */ /* 0x000e620000008800 */
[----:B------:R-:W-:Y:S01]  /*2e70*/  UMOV UR4, 0x40 ;  /* 0x0000004000047882 */ /* 0x000fe20000000000 */
[----:B------:R-:W-:Y:S01]  /*2e80*/  NOP ;  /* 0x0000000000007918 */ /* 0x000fe20000000000 */
[----:B------:R-:W-:Y:S01]  /*2e90*/  UMOV UR6, 0x400 ;  /* 0x0000040000067882 */ /* 0x000fe20000000000 */
[----:B-1----:R-:W-:Y:S02]  /*2ea0*/  ULEA UR5, UR7, UR4, 0x18 ;  /* 0x0000000407057291 */ /* 0x002fe4000f8ec0ff */
[----:B------:R-:W-:-:S07]  /*2eb0*/  ULEA UR6, UR7, UR6, 0x18 ;  /* 0x0000000607067291 */ /* 0x000fce000f8ec0ff */
[----:B------:R-:W1:Y:S02]  /*2ec0*/  LDS.U8 R0, [UR5+0x1c] ;  /* 0x00001c05ff007984 */ /* 0x000e640008000000 */
[----:B-1----:R-:W-:-:S13]  /*2ed0*/  ISETP.NE.AND P0, PT, R0, RZ, PT ;  /* 0x000000ff0000720c */ /* 0x002fda0003f05270 */
[----:B------:R-:W-:Y:S05]  /*2ee0*/  @P0 BRA `(.L_x_55) ;  /* 0x0000000000580947 */ /* 0x000fea0003800000 */
[----:B------:R-:W-:-:S13]  /*2ef0*/  ELECT P0, URZ, PT ;  /* 0x0000000000ff782f */ /* 0x000fda0003800000 */
[----:B------:R-:W-:Y:S05]  /*2f00*/  @!P0 BRA `(.L_x_56) ;  /* 0x0000000000608947 */ /* 0x000fea0003800000 */
[----:B------:R-:W-:Y:S01]  /*2f10*/  UMOV UR4, 0x10 ;  /* 0x0000001000047882 */ /* 0x000fe20000000000 */
[----:B------:R-:W-:Y:S01]  /*2f20*/  HFMA2 R0, -RZ, RZ, 0, 5.9604644775390625e-08 ;  /* 0x00000001ff007431 */ /* 0x000fe200000001ff */
[----:B------:R-:W-:-:S03]  /*2f30*/  MOV R3, 0xffff ;  /* 0x0000ffff00037802 */ /* 0x000fc60000000f00 */
[----:B------:R-:W-:Y:S04]  /*2f40*/  DEPBAR.LE SB1, 0x36 ;  /* 0x00009d800000791a */ /* 0x000fe80000000000 */
[----:B------:R-:W1:Y:S02]  /*2f50*/  UTCATOMSWS.FIND_AND_SET.ALIGN UP0, UR4, UR4 ;  /* 0x00000004000475e3 */ /* 0x000e640008000800 */
[----:B-1----:R-:W-:Y:S01]  /*2f60*/  MOV R4, UR4 ;  /* 0x0000000400047c02 */ /* 0x002fe20008000f00 */
[----:B------:R-:W-:Y:S06]  /*2f70*/  BRA.U UP0, `(.L_x_57) ;  /* 0x0000000100187547 */ /* 0x000fec000b800000 */
.L_x_58:
[----:B------:R-:W-:Y:S05]  /*2f80*/  NANOSLEEP 0x64 ;  /* 0x000000640000795d */ /* 0x000fea0003800000 */
[----:B------:R-:W-:-:S05]  /*2f90*/  UMOV UR4, 0x10 ;  /* 0x0000001000047882 */ /* 0x000fca0000000000 */
[----:B------:R-:W-:Y:S04]  /*2fa0*/  DEPBAR.LE SB1, 0x36 ;  /* 0x00009d800000791a */ /* 0x000fe80000000000 */
[----:B------:R-:W1:Y:S02]  /*2fb0*/  UTCATOMSWS.FIND_AND_SET.ALIGN UP0, UR4, UR4 ;  /* 0x00000004000475e3 */ /* 0x000e640008000800 */
[----:B-1----:R-:W-:Y:S01]  /*2fc0*/  MOV R4, UR4 ;  /* 0x0000000400047c02 */ /* 0x002fe20008000f00 */
[----:B------:R-:W-:Y:S05]  /*2fd0*/  BRA.U !UP0, `(.L_x_58) ;  /* 0xfffffffd08e87547 */ /* 0x000fea000b83ffff */
.L_x_57:
[-C--:B------:R-:W-:Y:S02]  /*2fe0*/  SHF.L.U32 R3, R3, R4.reuse, RZ ;  /* 0x0000000403037219 */ /* 0x080fe400000006ff */
[----:B------:R-:W-:Y:S01]  /*2ff0*/  SHF.L.U32 R0, R0, R4, RZ ;  /* 0x0000000400007219 */ /* 0x000fe200000006ff */
[----:B------:R-:W-:Y:S02]  /*3000*/  IMAD.SHL.U32 R4, R4, 0x20, RZ ;  /* 0x0000002004047824 */ /* 0x000fe400078e00ff */
[----:B------:R1:W-:Y:S04]  /*3010*/  ATOMS.OR RZ, [UR5+0x14], R3 ;  /* 0x00001403ffff798c */ /* 0x0003e8000b000005 */
[----:B------:R1:W-:Y:S04]  /*3020*/  ATOMS.OR RZ, [UR5+0x18], R0 ;  /* 0x00001800ffff798c */ /* 0x0003e8000b000005 */
[----:B------:R1:W-:Y:S01]  /*3030*/  STS [UR6+0x130], R4 ;  /* 0x00013004ff007988 */ /* 0x0003e20008000806 */
[----:B------:R-:W-:Y:S05]  /*3040*/  BRA `(.L_x_56) ;  /* 0x0000000000107947 */ /* 0x000fea0003800000 */
.L_x_55:
[----:B------:R-:W-:Y:S02]  /*3050*/  MOV R0, 0xffffffff ;  /* 0xffffffff00007802 */ /* 0x000fe40000000f00 */
[----:B------:R-:W-:-:S03]  /*3060*/  MOV R4, 0x3090 ;  /* 0x0000309000047802 */ /* 0x000fc60000000f00 */
[----:B------:R1:W-:Y:S04]  /*3070*/  STS [UR6+0x130], R0 ;  /* 0x00013000ff007988 */ /* 0x0003e80008000806 */
[----:B-1---5:R-:W-:Y:S05]  /*3080*/  CALL.REL.NOINC `($__internal_1_$__cuda_sm10x_tcgen05_guardrail_trap_phase_invalid_during_alloc) ;  /* 0x0000006000007944 */ /* 0x022fea0003c00000 */
.L_x_56:
[----:B------:R-:W-:Y:S05]  /*3090*/  WARPSYNC.ALL ;  /* 0x0000000000007948 */ /* 0x000fea0003800000 */
[----:B------:R-:W2:Y:S01]  /*30a0*/  S2UR UR4, SR_CgaCtaId ;  /* 0x00000000000479c3 */ /* 0x000ea20000008800 */
[----:B------:R-:W-:Y:S01]  /*30b0*/  UMOV UR26, 0x400 ;  /* 0x00000400001a7882 */ /* 0x000fe20000000000 */
[----:B------:R-:W-:-:S06]  /*30c0*/  NOP ;  /* 0x0000000000007918 */ /* 0x000fcc0000000000 */
[----:B------:R-:W-:Y:S06]  /*30d0*/  BAR.ARV 0x6, 0xa0 ;  /* 0x0182800000007b1d */ /* 0x000fec0000002000 */
[----:B------:R-:W3:Y:S01]  /*30e0*/  LDCU UR5, c[0x0][0x38c] ;  /* 0x00007180ff0577ac */ /* 0x000ee20008000800 */
[----:B------:R-:W-:Y:S01]  /*30f0*/  LOP3.LUT R2, R2, 0xffff, RZ, 0xc0, !PT ;  /* 0x0000ffff02027812 */ /* 0x000fe200078ec0ff */
[----:B------:R-:W-:Y:S01]  /*3100*/  IMAD.MOV.U32 R11, RZ, RZ, 0x1 ;  /* 0x00000001ff0b7424 */ /* 0x000fe200078e00ff */
[----:B------:R-:W-:Y:S01]  /*3110*/  CS2R R8, SRZ ;  /* 0x0000000000087805 */ /* 0x000fe2000001ff00 */
[----:B------:R-:W4:Y:S01]  /*3120*/  LDCU UR7, c[0x0][0x38c] ;  /* 0x00007180ff0777ac */ /* 0x000f220008000800 */
[----:B------:R-:W-:Y:S01]  /*3130*/  R2UR UR27, R2 ;  /* 0x00000000021b72ca */ /* 0x000fe200000e0000 */
[----:B------:R-:W-:Y:S01]  /*3140*/  IMAD.MOV.U32 R10, RZ, RZ, RZ ;  /* 0x000000ffff0a7224 */ /* 0x000fe200078e00ff */
[----:B------:R-:W-:Y:S01]  /*3150*/  UMOV UR30, URZ ;  /* 0x000000ff001e7c82 */ /* 0x000fe20008000000 */
[----:B------:R-:W-:Y:S01]  /*3160*/  UMOV UR24, URZ ;  /* 0x000000ff00187c82 */ /* 0x000fe20008000000 */
[----:B--2---:R-:W-:Y:S01]  /*3170*/  ULEA UR26, UR4, UR26, 0x18 ;  /* 0x0000001a041a7291 */ /* 0x004fe2000f8ec0ff */
[----:B------:R-:W-:Y:S01]  /*3180*/  UMOV UR38, 0x0 ;  /* 0x0000000000267882 */ /* 0x000fe20000000000 */
[----:B------:R-:W-:-:S02]  /*3190*/  UMOV UR39, 0x4200490 ;  /* 0x0420049000277882 */ /* 0x000fc40000000000 */
[----:B------:R-:W-:Y:S02]  /*31a0*/  UIADD3 UR4, UPT, UPT, UR26, 0x4400, URZ ;  /* 0x000044001a047890 */ /* 0x000fe4000fffe0ff */
[----:B------:R-:W-:Y:S02]  /*31b0*/  UIADD3 UR6, UPT, UPT, UR26, 0xa400, URZ ;  /* 0x0000a4001a067890 */ /* 0x000fe4000fffe0ff */
[----:B---3--:R-:W-:Y:S01]  /*31c0*/  UIADD3 UR5, UPT, UPT, UR5, 0x3f, URZ ;  /* 0x0000003f05057890 */ /* 0x008fe2000fffe0ff */
[----:B-1----:R-:W1:Y:S01]  /*31d0*/  LDS R0, [UR26+0x130] ;  /* 0x0001301aff007984 */ /* 0x002e620008000800 */
[----:B------:R-:W-:Y:S01]  /*31e0*/  UMOV UR36, 0x0 ;  /* 0x0000000000247882 */ /* 0x000fe20000000000 */
[----:B------:R-:W-:Y:S01]  /*31f0*/  UMOV UR37, 0x4200490 ;  /* 0x0420049000257882 */ /* 0x000fe20000000000 */
[----:B------:R-:W-:Y:S02]  /*3200*/  USHF.R.S32.HI UR40, URZ, 0x1f, UR5 ;  /* 0x0000001fff287899 */ /* 0x000fe40008011405 */
[----:B----4-:R-:W-:-:S02]  /*3210*/  UISETP.GE.AND UP4, UPT, UR7, 0x1, UPT ;  /* 0x000000010700788c */ /* 0x010fc4000bf86270 */
[----:B------:R-:W-:Y:S02]  /*3220*/  ULEA.HI UR40, UR40, UR5, URZ, 0x6 ;  /* 0x0000000528287291 */ /* 0x000fe4000f8f30ff */
[----:B------:R-:W-:Y:S02]  /*3230*/  USHF.R.U32.HI UR5, URZ, 0x4, UR4 ;  /* 0x00000004ff057899 */ /* 0x000fe40008011604 */
[----:B------:R-:W-:Y:S02]  /*3240*/  USHF.R.S32.HI UR40, URZ, 0x6, UR40 ;  /* 0x00000006ff287899 */ /* 0x000fe40008011428 */
[----:B------:R-:W-:Y:S02]  /*3250*/  USHF.R.U32.HI UR4, URZ, 0x4, UR6 ;  /* 0x00000004ff047899 */ /* 0x000fe40008011606 */
[----:B------:R-:W-:Y:S02]  /*3260*/  UISETP.LT.AND UP0, UPT, UR40, 0x1, UPT ;  /* 0x000000012800788c */ /* 0x000fe4000bf01270 */
[----:B------:R-:W-:-:S02]  /*3270*/  ULOP3.LUT UR5, UR5, 0x3fff, URZ, 0xc0, !UPT ;  /* 0x00003fff05057892 */ /* 0x000fc4000f8ec0ff */
[----:B------:R-:W-:Y:S02]  /*3280*/  ULOP3.LUT UR4, UR4, 0x3fff, URZ, 0xc0, !UPT ;  /* 0x00003fff04047892 */ /* 0x000fe4000f8ec0ff */
[----:B------:R-:W-:Y:S02]  /*3290*/  USEL UR41, UR40, 0x1, !UP0 ;  /* 0x0000000128297887 */ /* 0x000fe4000c000000 */
[----:B------:R-:W-:Y:S02]  /*32a0*/  ULOP3.LUT UR28, UR5, 0x10000, URZ, 0xfc, !UPT ;  /* 0x00010000051c7892 */ /* 0x000fe4000f8efcff */
[----:B------:R-:W-:Y:S02]  /*32b0*/  ULOP3.LUT UR29, UR4, 0x10000, URZ, 0xfc, !UPT ;  /* 0x00010000041d7892 */ /* 0x000fe4000f8efcff */
[----:B------:R-:W-:Y:S01]  /*32c0*/  UIADD3 UR41, UPT, UPT, -UR41, URZ, URZ ;  /* 0x000000ff29297290 */ /* 0x000fe2000fffe1ff */
[----:B------:R-:W-:Y:S01]  /*32d0*/  UMOV UR34, 0x0 ;  /* 0x0000000000227882 */ /* 0x000fe20000000000 */
[----:B------:R-:W-:Y:S01]  /*32e0*/  UMOV UR35, 0x4200490 ;  /* 0x0420049000237882 */ /* 0x000fe20000000000 */
[----:B------:R-:W-:Y:S01]  /*32f0*/  UMOV UR32, 0x0 ;  /* 0x0000000000207882 */ /* 0x000fe20000000000 */
[----:B------:R-:W-:Y:S01]  /*3300*/  UMOV UR33, 0x4200490 ;  /* 0x0420049000217882 */ /* 0x000fe20000000000 */
[----:B-1----:R-:W-:-:S15]  /*3310*/  R2UR UR42, R0 ;  /* 0x00000000002a72ca */ /* 0x002fde00000e0000 */
.L_x_65:
[----:B------:R-:W-:Y:S02]  /*3320*/  LEA R0, R10, UR26, 0x3 ;  /* 0x0000001a0a007c11 */ /* 0x000fe4000f8e18ff */
[----:B------:R-:W-:Y:S02]  /*3330*/  SHF.L.U32 R2, R9, 0x1f, RZ ;  /* 0x0000001f09027819 */ /* 0x000fe400000006ff */
[----:B------:R-:W-:Y:S01]  /*3340*/  PLOP3.LUT P0, PT, PT, PT, UP4, 0x80, 0x8 ;  /* 0x000000000008781c */ /* 0x000fe20003f0f048 */
[----:B------:R-:W-:Y:S01]  /*3350*/  VIADD R3, R0, 0x90 ;  /* 0x0000009000037836 */ /* 0x000fe20000000000 */
[----:B-1----:R-:W1:Y:S02]  /*3360*/  SYNCS.PHASECHK.TRANS64.TRYWAIT P1, [R0+URZ+0x80], R2 ;  /* 0x00008002000075a7 */ /* 0x002e6400080211ff */
[----:B-1-3--:R-:W-:Y:S09]  /*3370*/  @!P1 BRA `(.L_x_59) ;  /* 0x0000005400449947 */ /* 0x00aff20003800000 */
.L_x_150:
[----:B------:R-:W-:Y:S01]  /*3380*/  LEA R4, R10, UR26, 0x4 ;  /* 0x0000001a0a047c11 */ /* 0x000fe2000f8e20ff */
[----:B------:R-:W-:Y:S01]  /*3390*/  @UP4 ULEA UR4, UR24, UR26, 0x3 ;  /* 0x0000001a18044291 */ /* 0x000fe2000f8e18ff */
[----:B------:R-:W-:Y:S01]  /*33a0*/  PLOP3.LUT P2, PT, PT, PT, PT, 0x80, 0x8 ;  /* 0x000000000008781c */ /* 0x000fe20003f4f070 */
[----:B------:R-:W-:Y:S01]  /*33b0*/  ULEA UR31, UR30, UR26, 0x3 ;  /* 0x0000001a1e1f7291 */ /* 0x000fe2000f8e18ff */
[----:B------:R-:W-:Y:S02]  /*33c0*/  PRMT R3, RZ, 0x654, R3 ;  /* 0x00000654ff037816 */ /* 0x000fe40000000003 */
[----:B------:R-:W2:Y:S01]  /*33d0*/  LDS.128 R4, [R4+0x110] ;  /* 0x0001100004047984 */ /* 0x000ea20000000c00 */
[----:B-1----:R-:W-:Y:S02]  /*33e0*/  @P0 SHF.L.U32 R2, R8, 0x1f, RZ ;  /* 0x0000001f08020819 */ /* 0x002fe400000006ff */
[----:B------:R-:W-:Y:S01]  /*33f0*/  SHF.L.U32 R0, R11, 0x1f, RZ ;  /* 0x0000001f0b007819 */ /* 0x000fe200000006ff */
[----:B------:R-:W-:Y:S01]  /*3400*/  @!PT LDS RZ, [RZ] ;  /* 0x00000000fffff984 */ /* 0x000fe20000000800 */
[----:B------:R-:W-:Y:S01]  /*3410*/  @!PT LDS RZ, [RZ] ;  /* 0x00000000fffff984 */ /* 0x000fe20000000800 */
[----:B------:R-:W-:Y:S01]  /*3420*/  @!PT LDS RZ, [RZ] ;  /* 0x00000000fffff984 */ /* 0x000fe20000000800 */
[----:B------:R-:W-:Y:S01]  /*3430*/  @!PT LDS RZ, [RZ] ;  /* 0x00000000fffff984 */ /* 0x000fe20000000800 */
[----:B------:R1:W-:Y:S06]  /*3440*/  MEMBAR.ALL.CTA ;  /* 0x0000000000007992 */ /* 0x0003ec0000008000 */
[----:B-1----:R-:W1:Y:S02]  /*3450*/  FENCE.VIEW.ASYNC.S ;  /* 0x00000000000073c6 */ /* 0x002e640000000000 */
[----:B-1----:R1:W-:Y:S01]  /*3460*/  SYNCS.ARRIVE.TRANS64.RED.A1T0 RZ, [R3+URZ], RZ ;  /* 0x000000ff03ff79a7 */ /* 0x0023e200081004ff */
[----:B------:R1:W3:Y:S01]  /*3470*/  @P0 SYNCS.PHASECHK.TRANS64.TRYWAIT P2, [UR4], R2 ;  /* 0x00000002ff0005a7 */ /* 0x0002e20008041104 */
[----:B------:R-:W-:Y:S01]  /*3480*/  ULEA.HI UR4, UR30, UR30, URZ, 0x1 ;  /* 0x0000001e1e047291 */ /* 0x000fe2000f8f08ff */
[----:B--2---:R-:W-:-:S03]  /*3490*/  LOP3.LUT P1, RZ, R6, 0x1, RZ, 0xc0, !PT ;  /* 0x0000000106ff7812 */ /* 0x004fc6000782c0ff */
[----:B------:R-:W-:Y:S02]  /*34a0*/  USHF.L.U32 UR11, UR4, 0x6, URZ ;  /* 0x00000006040b7899 */ /* 0x000fe400080006ff */
[----:B------:R-:W-:Y:S02]  /*34b0*/  ULOP3.LUT UR4, UR4, 0xffe, URZ, 0xc0, !UPT ;  /* 0x00000ffe04047892 */ /* 0x000fe4000f8ec0ff */
[----:B------:R-:W-:Y:S02]  /*34c0*/  ULOP3.LUT UR11, UR11, 0xffffff80, URZ, 0xc0, !UPT ;  /* 0xffffff800b0b7892 */ /* 0x000fe4000f8ec0ff */
[----:B------:R-:W-:Y:S02]  /*34d0*/  UIADD3 UR4, UPT, UPT, -UR4, UR30, URZ ;  /* 0x0000001e04047290 */ /* 0x000fe4000fffe1ff */
[----:B------:R-:W-:Y:S01]  /*34e0*/  UIADD3 UR11, UPT, UPT, UR42, UR11, URZ ;  /* 0x0000000b2a0b7290 */ /* 0x000fe2000fffe0ff */
[----:B------:R-:W2:Y:S03]  /*34f0*/  SYNCS.PHASECHK.TRANS64.TRYWAIT P0, [UR31+0xc0], R0 ;  /* 0x0000c000ff0075a7 */ /* 0x000ea6000800111f */
[----:B------:R-:W-:Y:S01]  /*3500*/  ULEA UR11, UR4, UR11, 0x14 ;  /* 0x0000000b040b7291 */ /* 0x000fe2000f8ea0ff */
[----:B-123--:R-:W-:Y:S11]  /*3510*/  @!P0 BRA `(.L_x_60) ;  /* 0x0000005000f08947 */ /* 0x00eff60003800000 */
.L_x_152:
[----:B------:R-:W-:Y:S01]  /*3520*/  IADD3 R10, PT, PT, R10, 0x1, RZ ;  /* 0x000000010a0a7810 */ /* 0x000fe20007ffe0ff */
[----:B------:R-:W-:Y:S06]  /*3530*/  BRA.U !UP4, `(.L_x_61) ;  /* 0x000000010cc07547 */ /* 0x000fec000b800000 */
[----:B------:R-:W-:Y:S01]  /*3540*/  UPLOP3.LUT UP2, UPT, UPT, UPT, UPT, 0x40, 0x4 ;  /* 0x000000000004789c */ /* 0x000fe20003f4e870 */
[----:B------:R-:W-:Y:S01]  /*3550*/  UMOV UR23, UR41 ;  /* 0x0000002900177c82 */ /* 0x000fe20008000000 */
[----:B------:R-:W-:Y:S01]  /*3560*/  UMOV UR22, UR40 ;  /* 0x0000002800167c82 */ /* 0x000fe20008000000 */
[----:B------:R-:W-:-:S08]  /*3570*/  UMOV UR10, UR24 ;  /* 0x00000018000a7c82 */ /* 0x000fd00008000000 */
.L_x_64:
[----:B------:R-:W-:Y:S02]  /*3580*/  UIADD3 UR23, UPT, UPT, UR23, 0x1, URZ ;  /* 0x0000000117177890 */ /* 0x000fe4000fffe0ff */
[----:B--2---:R-:W-:Y:S02]  /*3590*/  ULEA UR5, UR10, UR26, 0x3 ;  /* 0x0000001a0a057291 */ /* 0x004fe4000f8e18ff */
[----:B------:R-:W-:Y:S01]  /*35a0*/  UISETP.NE.AND UP3, UPT, UR23, URZ, UPT ;  /* 0x000000ff1700728c */ /* 0x000fe2000bf65270 */
[----:B---3--:R-:W-:Y:S10]  /*35b0*/  @P2 BRA `(.L_x_62) ;  /* 0x00000000000c2947 */ /* 0x008ff40003800000 */
[----:B-1----:R-:W-:Y:S04]  /*35c0*/  SHF.L.U32 R2, R8, 0x1f, RZ ;  /* 0x0000001f08027819 */ /* 0x002fe800000006ff */
[----:B------:R-:W1:Y:S02]  /*35d0*/  SYNCS.PHASECHK.TRANS64.TRYWAIT P0, [UR5], R2 ;  /* 0x00000002ff0075a7 */ /* 0x000e640008001105 */
[----:B-1----:R-:W-:Y:S05]  /*35e0*/  @!P0 BRA `(.L_x_63) ;  /* 0x0000005000d48947 */ /* 0x002fea0003800000 */
.L_x_62:
[----:B------:R-:W-:Y:S01]  /*35f0*/  UISETP.NE.AND UP0, UPT, UR22, 0x1, UPT ;  /* 0x000000011600788c */ /* 0x000fe2000bf05270 */
[----:B------:R-:W-:Y:S01]  /*3600*/  PLOP3.LUT P2, PT, PT, PT, PT, 0x80, 0x8 ;  /* 0x000000000008781c */ /* 0x000fe20003f4f070 */
[----:B------:R-:W-:Y:S02]  /*3610*/  UIADD3 UR4, UPT, UPT, UR10, 0x1, URZ ;  /* 0x000000010a047890 */ /* 0x000fe4000fffe0ff */
[----:B------:R-:W-:Y:S02]  /*3620*/  UIADD3 UR25, UPT, UPT, UR5, 0x18, URZ ;  /* 0x0000001805197890 */ /* 0x000fe4000fffe0ff */
[----:B------:R-:W-:Y:S01]  /*3630*/  UISETP.NE.AND UP1, UPT, UR4, 0x3, UPT ;  /* 0x000000030400788c */ /* 0x000fe2000bf25270 */
[----:B------:R-:W-:Y:S01]  /*3640*/  PLOP3.LUT P0, PT, PT, PT, UP0, 0x80, 0x8 ;  /* 0x000000000008781c */ /* 0x000fe20003f0f008 */
[----:B------:R-:W-:Y:S02]  /*3650*/  UIADD3 UR22, UPT, UPT, UR22, -0x1, URZ ;  /* 0xffffffff16167890 */ /* 0x000fe4000fffe0ff */
[----:B------:R-:W-:Y:S02]  /*3660*/  USEL UR6, URZ, 0x1, UP1 ;  /* 0x00000001ff067887 */ /* 0x000fe40008800000 */
[----:B------:R-:W-:Y:S01]  /*3670*/  USEL UR24, UR4, URZ, UP1 ;  /* 0x000000ff04187287 */ /* 0x000fe20008800000 */
[----:B------:R-:W-:Y:S01]  /*3680*/  UMOV UR7, 0x40004040 ;  /* 0x4000404000077882 */ /* 0x000fe20000000000 */
[----:B------:R-:W-:Y:S02]  /*3690*/  UMOV UR5, 0x40004040 ;  /* 0x4000404000057882 */ /* 0x000fe40000000000 */
[----:B------:R-:W-:Y:S01]  /*36a0*/  @UP0 ULEA UR4, UR24, UR26, 0x3 ;  /* 0x0000001a18040291 */ /* 0x000fe2000f8e18ff */
[----:B------:R-:W-:Y:S01]  /*36b0*/  LOP3.LUT R8, R8, UR6, RZ, 0x3c, !PT ;  /* 0x0000000608087c12 */ /* 0x000fe2000f8e3cff */
[----:B------:R-:W-:Y:S01]  /*36c0*/  ULEA UR6, UR10, UR29, 0xa ;  /* 0x0000001d0a067291 */ /* 0x000fe2000f8e50ff */
[----:B------:R-:W-:Y:S02]  /*36d0*/  UMOV UR21, 0x40004040 ;  /* 0x4000404000157882 */ /* 0x000fe40000000000 */
[----:B-1----:R-:W-:Y:S01]  /*36e0*/  @P0 SHF.L.U32 R0, R8, 0x1f, RZ ;  /* 0x0000001f08000819 */ /* 0x002fe200000006ff */
[----:B------:R-:W-:Y:S02]  /*36f0*/  UIADD3 UR20, UPT, UPT, UR6, 0x2, URZ ;  /* 0x0000000206147890 */ /* 0x000fe4000fffe0ff */
[----:B------:R-:W-:Y:S01]  /*3700*/  UIADD3 UR16, UPT, UPT, UR6, 0x4, URZ ;  /* 0x0000000406107890 */ /* 0x000fe2000fffe0ff */
[----:B------:R2:W3:Y:S01]  /*3710*/  @P0 SYNCS.PHASECHK.TRANS64.TRYWAIT P2, [UR4], R0 ;  /* 0x00000000ff0005a7 */ /* 0x0004e20008041104 */
[----:B------:R-:W-:Y:S02]  /*3720*/  ULEA UR4, UR10, UR28, 0x9 ;  /* 0x0000001c0a047291 */ /* 0x000fe4000f8e48ff */
[----:B------:R-:W-:Y:S02]  /*3730*/  UIADD3 UR12, UPT, UPT, UR6, 0x6, URZ ;  /* 0x00000006060c7890 */ /* 0x000fe4000fffe0ff */
[----:B------:R-:W-:Y:S02]  /*3740*/  UIADD3 UR18, UPT, UPT, UR4, 0x2, URZ ;  /* 0x0000000204127890 */ /* 0x000fe4000fffe0ff */
[----:B------:R-:W-:Y:S02]  /*3750*/  UIADD3 UR14, UPT, UPT, UR4, 0x4, URZ ;  /* 0x00000004040e7890 */ /* 0x000fe4000fffe0ff */
[----:B------:R-:W-:Y:S01]  /*3760*/  UIADD3 UR8, UPT, UPT, UR4, 0x6, URZ ;  /* 0x0000000604087890 */ /* 0x000fe2000fffe0ff */
[----:B------:R2:W-:Y:S01]  /*3770*/  UTCHMMA gdesc[UR4], gdesc[UR6], tmem[UR11], tmem[UR38], idesc[UR39], UP2 ;  /* 0x00ff2606040075ea */ /* 0x0005e2000900000b */
[----:B------:R-:W-:Y:S01]  /*3780*/  UPLOP3.LUT UP2, UPT, UPT, UPT, UPT, 0x80, 0x8 ;  /* 0x000000000008789c */ /* 0x000fe20003f4f070 */
[----:B------:R-:W-:Y:S01]  /*3790*/  UMOV UR19, 0x40004040 ;  /* 0x4000404000137882 */ /* 0x000fe20000000000 */
[----:B------:R-:W-:Y:S01]  /*37a0*/  UMOV UR17, 0x40004040 ;  /* 0x4000404000117882 */ /* 0x000fe20000000000 */
[----:B------:R2:W-:Y:S01]  /*37b0*/  UTCHMMA gdesc[UR18], gdesc[UR20], tmem[UR11], tmem[UR36], idesc[UR37], UPT ;  /* 0x00ff2414120075ea */ /* 0x0005e2000b80000b */
[----:B------:R-:W-:Y:S01]  /*37c0*/  UMOV UR15, 0x40004040 ;  /* 0x40004040000f7882 */ /* 0x000fe20000000000 */
[----:B------:R-:W-:Y:S01]  /*37d0*/  UMOV UR13, 0x40004040 ;  /* 0x40004040000d7882 */ /* 0x000fe20000000000 */
[----:B------:R-:W-:Y:S01]  /*37e0*/  UMOV UR9, 0x40004040 ;  /* 0x4000404000097882 */ /* 0x000fe20000000000 */
[----:B------:R2:W-:Y:S01]  /*37f0*/  UTCHMMA gdesc[UR14], gdesc[UR16], tmem[UR11], tmem[UR34], idesc[UR35], UPT ;  /* 0x00ff22100e0075ea */ /* 0x0005e2000b80000b */
[----:B------:R2:W-:Y:S01]  /*3800*/  UTCHMMA gdesc[UR8], gdesc[UR12], tmem[UR11], tmem[UR32], idesc[UR33], UPT ;  /* 0x00ff200c080075ea */ /* 0x0005e2000b80000b */
[----:B------:R2:W-:Y:S01]  /*3810*/  UTCBAR.MULTICAST [UR25], URZ, UR27 ;  /* 0x000000ff190073e9 */ /* 0x0005e2000800081b */
[----:B------:R-:W-:Y:S01]  /*3820*/  UMOV UR10, UR24 ;  /* 0x00000018000a7c82 */ /* 0x000fe20008000000 */
[----:B------:R-:W-:Y:S05]  /*3830*/  BRA.U UP3, `(.L_x_64) ;  /* 0xfffffffd03507547 */ /* 0x000fea000b83ffff */
.L_x_61:
[----:B--2---:R-:W-:Y:S01]  /*3840*/  UIADD3 UR4, UPT, UPT, UR30, 0x1, URZ ;  /* 0x000000011e047890 */ /* 0x004fe2000fffe0ff */
[C---:B------:R-:W-:Y:S01]  /*3850*/  ISETP.NE.AND P0, PT, R10.reuse, 0x2, PT ;  /* 0x000000020a00780c */ /* 0x040fe20003f05270 */
[----:B------:R-:W-:Y:S02]  /*3860*/  UIADD3 UR5, UPT, UPT, UR31, 0xa0, URZ ;  /* 0x000000a01f057890 */ /* 0x000fe4000fffe0ff */
[----:B------:R-:W-:Y:S01]  /*3870*/  UISETP.NE.AND UP0, UPT, UR4, 0x4, UPT ;  /* 0x000000040400788c */ /* 0x000fe2000bf05270 */
[----:B-1----:R-:W-:Y:S02]  /*3880*/  SEL R0, RZ, 0x1, P0 ;  /* 0x00000001ff007807 */ /* 0x002fe40000000000 */
[----:B------:R-:W-:Y:S01]  /*3890*/  SEL R10, R10, RZ, P0 ;  /* 0x000000ff0a0a7207 */ /* 0x000fe20000000000 */
[----:B------:R-:W-:Y:S01]  /*38a0*/  USEL UR6, URZ, 0x1, UP0 ;  /* 0x00000001ff067887 */ /* 0x000fe20008000000 */
[----:B------:R-:W-:Y:S01]  /*38b0*/  LOP3.LUT R9, R9, R0, RZ, 0x3c, !PT ;  /* 0x0000000009097212 */ /* 0x000fe200078e3cff */
[----:B------:R-:W-:Y:S01]  /*38c0*/  USEL UR30, UR4, URZ, UP0 ;  /* 0x000000ff041e7287 */ /* 0x000fe20008000000 */
[----:B------:R1:W-:Y:S03]  /*38d0*/  UTCBAR [UR5], URZ ;  /* 0x000000ff050073e9 */ /* 0x0003e600080000ff */
[----:B------:R-:W-:Y:S01]  /*38e0*/  LOP3.LUT R11, R11, UR6, RZ, 0x3c, !PT ;  /* 0x000000060b0b7c12 */ /* 0x000fe2000f8e3cff */
[----:B------:R-:W-:Y:S07]  /*38f0*/  @P1 BRA `(.L_x_65) ;  /* 0xfffffff800881947 */ /* 0x000fee000383ffff */
[----:B------:R-:W2:Y:S01]  /*3900*/  S2UR UR8, SR_CgaCtaId ;  /* 0x00000000000879c3 */ /* 0x000ea20000008800 */
[----:B------:R-:W-:Y:S01]  /*3910*/  ELECT P0, URZ, PT ;  /* 0x0000000000ff782f */ /* 0x000fe20003800000 */
[----:B------:R-:W-:Y:S01]  /*3920*/  IMAD.MOV.U32 R0, RZ, RZ, 0x1 ;  /* 0x00000001ff007424 */ /* 0x000fe200078e00ff */
[----:B------:R-:W-:Y:S01]  /*3930*/  UIADD3 UR26, UPT, UPT, UR26, 0xc0, URZ ;  /* 0x000000c01a1a7890 */ /* 0x000fe2000fffe0ff */
[----:B------:R-:W-:Y:S01]  /*3940*/  SHF.L.U32 R2, R11, 0x1f, RZ ;  /* 0x0000001f0b027819 */ /* 0x000fe200000006ff */
[----:B------:R-:W-:-:S03]  /*3950*/  UMOV UR4, 0x40 ;  /* 0x0000004000047882 */ /* 0x000fc60000000000 */
[----:B------:R-:W-:Y:S01]  /*3960*/  UVIRTCOUNT.DEALLOC.SMPOOL 0x80 ;  /* 0x000000800000784c */ /* 0x000fe20000000000 */
[----:B--2---:R-:W-:Y:S02]  /*3970*/  ULEA UR8, UR8, UR4, 0x18 ;  /* 0x0000000408087291 */ /* 0x004fe4000f8ec0ff */
[----:B------:R-:W-:-:S07]  /*3980*/  ULEA UR4, UR30, UR26, 0x3 ;  /* 0x0000001a1e047291 */ /* 0x000fce000f8e18ff */
[----:B------:R2:W-:Y:S02]  /*3990*/  @P0 STS.U8 [UR8+0x1c], R0 ;  /* 0x00001c00ff000988 */ /* 0x0005e40008000008 */
[----:B------:R-:W4:Y:S02]  /*39a0*/  SYNCS.PHASECHK.TRANS64.TRYWAIT P0, [UR4], R2 ;  /* 0x00000002ff0075a7 */ /* 0x000f240008001104 */
[----:B--2-4-:R-:W-:Y:S05]  /*39b0*/  @!P0 BRA `(.L_x_66) ;  /* 0x0000004c00f88947 */ /* 0x014fea0003800000 */
.L_x_155:
[----:B------:R-:W-:-:S04]  /*39c0*/  UIADD3 UR4, UPT, UPT, UR30, 0x1, URZ ;  /* 0x000000011e047890 */ /* 0x000fc8000fffe0ff */
[----:B------:R-:W-:-:S04]  /*39d0*/  UISETP.NE.AND UP0, UPT, UR4, 0x4, UPT ;  /* 0x000000040400788c */ /* 0x000fc8000bf05270 */
[----:B------:R-:W-:Y:S02]  /*39e0*/  USEL UR6, URZ, 0x1, UP0 ;  /* 0x00000001ff067887 */ /* 0x000fe40008000000 */
[----:B------:R-:W-:-:S04]  /*39f0*/  USEL UR4, UR4, URZ, UP0 ;  /* 0x000000ff04047287 */ /* 0x000fc80008000000 */
[----:B-1----:R-:W-:Y:S01]  /*3a00*/  ULEA UR5, UR4, UR26, 0x3 ;  /* 0x0000001a04057291 */ /* 0x002fe2000f8e18ff */
[----:B--2---:R-:W-:-:S04]  /*3a10*/  LOP3.LUT R2, R11, UR6, RZ, 0x3c, !PT ;  /* 0x000000060b027c12 */ /* 0x004fc8000f8e3cff */
[----:B------:R-:W-:-:S04]  /*3a20*/  SHF.L.U32 R3, R2, 0x1f, RZ ;  /* 0x0000001f02037819 */ /* 0x000fc800000006ff */
[----:B------:R-:W1:Y:S02]  /*3a30*/  SYNCS.PHASECHK.TRANS64.TRYWAIT P0, [UR5], R3 ;  /* 0x00000003ff0075a7 */ /* 0x000e640008001105 */
[----:B-1----:R-:W-:Y:S05]  /*3a40*/  @!P0 BRA `(.L_x_67) ;  /* 0x0000004c00ec8947 */ /* 0x002fea0003800000 */
.L_x_157:
        /* <DEDUP_REMOVED lines=9> */
.L_x_159:
[----:B------:R-:W-:-:S04]  /*3ae0*/  UIADD3 UR4, UPT, UPT, UR4, 0x1, URZ ;  /* 0x0000000104047890 */ /* 0x000fc8000fffe0ff */
[----:B------:R-:W-:-:S04]  /*3af0*/  UISETP.NE.AND UP0, UPT, UR4, 0x4, UPT ;  /* 0x000000040400788c */ /* 0x000fc8000bf05270 */
[----:B------:R-:W-:Y:S02]  /*3b00*/  USEL UR5, URZ, 0x1, UP0 ;  /* 0x00000001ff057887 */ /* 0x000fe40008000000 */
[----:B------:R-:W-:-:S04]  /*3b10*/  USEL UR4, UR4, URZ, UP0 ;  /* 0x000000ff04047287 */ /* 0x000fc80008000000 */
[----:B------:R-:W-:Y:S01]  /*3b20*/  ULEA UR4, UR4, UR26, 0x3 ;  /* 0x0000001a04047291 */ /* 0x000fe2000f8e18ff */
[----:B------:R-:W-:-:S04]  /*3b30*/  LOP3.LUT R2, R2, UR5, RZ, 0x3c, !PT ;  /* 0x0000000502027c12 */ /* 0x000fc8000f8e3cff */
[----:B------:R-:W-:-:S04]  /*3b40*/  SHF.L.U32 R2, R2, 0x1f, RZ ;  /* 0x0000001f02027819 */ /* 0x000fc800000006ff */
[----:B------:R-:W2:Y:S02]  /*3b50*/  SYNCS.PHASECHK.TRANS64.TRYWAIT P0, [UR4], R2 ;  /* 0x00000002ff0075a7 */ /* 0x000ea40008001104 */
[----:B--2---:R-:W-:Y:S05]  /*3b60*/  @!P0 BRA `(.L_x_69) ;  /* 0x0000004c00d48947 */ /* 0x004fea0003800000 */
.L_x_161:
[----:B------:R-:W-:Y:S01]  /*3b70*/  NOP ;  /* 0x0000000000007918 */ /* 0x000fe20000000000 */
[----:B-1----:R-:W1:Y:S01]  /*3b80*/  LDS R0, [UR8+0x14] ;  /* 0x00001408ff007984 */ /* 0x002e620008000800 */
[----:B------:R-:W-:Y:S01]  /*3b90*/  ULOP3.LUT UR4, UR42, 0xffff, URZ, 0xc0, !UPT ;  /* 0x0000ffff2a047892 */ /* 0x000fe2000f8ec0ff */
[----:B------:R-:W-:Y:S01]  /*3ba0*/  UMOV UR5, 0xffff ;  /* 0x0000ffff00057882 */ /* 0x000fe20000000000 */
[----:B------:R-:W-:Y:S02]  /*3bb0*/  UMOV UR6, 0x1 ;  /* 0x0000000100067882 */ /* 0x000fe40000000000 */
[----:B------:R-:W-:-:S04]  /*3bc0*/  USHF.R.U32.HI UR4, URZ, 0x5, UR4 ;  /* 0x00000005ff047899 */ /* 0x000fc80008011604 */
[----:B------:R-:W-:Y:S02]  /*3bd0*/  USHF.L.U32 UR5, UR5, UR4, URZ ;  /* 0x0000000405057299 */ /* 0x000fe400080006ff */
[----:B------:R-:W-:-:S04]  /*3be0*/  USHF.L.U32 UR4, UR6, UR4, URZ ;  /* 0x0000000406047299 */ /* 0x000fc800080006ff */
[----:B-1----:R-:W-:-:S04]  /*3bf0*/  LOP3.LUT R0, R0, UR5, RZ, 0xc0, !PT ;  /* 0x0000000500007c12 */ /* 0x002fc8000f8ec0ff */
[----:B------:R-:W-:-:S13]  /*3c00*/  ISETP.NE.AND P0, PT, R0, UR5, PT ;  /* 0x0000000500007c0c */ /* 0x000fda000bf05270 */
[----:B------:R-:W-:Y:S05]  /*3c10*/  @P0 BRA `(.L_x_70) ;  /* 0x0000000000580947 */ /* 0x000fea0003800000 */
[----:B------:R-:W1:Y:S02]  /*3c20*/  LDS R0, [UR8+0x18] ;  /* 0x00001808ff007984 */ /* 0x000e640008000800 */
[----:B-1----:R-:W-:-:S04]  /*3c30*/  LOP3.LUT R0, R0, UR4, RZ, 0xc0, !PT ;  /* 0x0000000400007c12 */ /* 0x002fc8000f8ec0ff */
[----:B------:R-:W-:-:S13]  /*3c40*/  ISETP.NE.AND P0, PT, R0, UR4, PT ;  /* 0x0000000400007c0c */ /* 0x000fda000bf05270 */
[----:B------:R-:W-:Y:S05]  /*3c50*/  @P0 BRA `(.L_x_71) ;  /* 0x00000000003c0947 */ /* 0x000fea0003800000 */
[----:B------:R-:W1:Y:S01]  /*3c60*/  S2R R2, SR_LANEID ;  /* 0x0000000000027919 */ /* 0x000e620000000000 */
[----:B------:R-:W-:-:S06]  /*3c70*/  ULOP3.LUT UR5, URZ, UR5, URZ, 0x33, !UPT ;  /* 0x00000005ff057292 */ /* 0x000fcc000f8e33ff */
[----:B------:R-:W-:-:S04]  /*3c80*/  IMAD.U32 R0, RZ, RZ, UR5 ;  /* 0x00000005ff007e24 */ /* 0x000fc8000f8e00ff */
[----:B------:R2:W4:Y:S02]  /*3c90*/  REDUX UR7, R0 ;  /* 0x00000000000773c4 */ /* 0x0005240000000000 */
[----:B------:R1:W-:Y:S01]  /*3ca0*/  UTCATOMSWS.AND URZ, UR5 ;  /* 0x0000000500ff79e3 */ /* 0x0003e20008000000 */
[----:B--2---:R-:W-:Y:S01]  /*3cb0*/  LOP3.LUT R0, RZ, UR4, RZ, 0x33, !PT ;  /* 0x00000004ff007c12 */ /* 0x004fe2000f8e33ff */
[----:B------:R-:W-:Y:S02]  /*3cc0*/  VOTEU.ANY UR4, UPT, PT ;  /* 0x0000000000047886 */ /* 0x000fe400038e0100 */
[----:B------:R-:W-:Y:S02]  /*3cd0*/  UFLO.U32 UR4, UR4 ;  /* 0x00000004000472bd */ /* 0x000fe400080e0000 */
[----:B------:R-:W2:Y:S04]  /*3ce0*/  REDUX UR6, R0 ;  /* 0x00000000000673c4 */ /* 0x000ea80000000000 */
[----:B-1----:R-:W-:-:S02]  /*3cf0*/  ISETP.EQ.U32.AND P0, PT, R2, UR4, PT ;  /* 0x0000000402007c0c */ /* 0x002fc4000bf02070 */
[----:B----4-:R-:W-:-:S11]  /*3d00*/  MOV R2, UR7 ;  /* 0x0000000700027c02 */ /* 0x010fd60008000f00 */
[----:B------:R1:W-:Y:S01]  /*3d10*/  @P0 ATOMS.AND RZ, [UR8+0x14], R2 ;  /* 0x00001402ffff098c */ /* 0x0003e2000a800008 */
[----:B--2---:R-:W-:-:S05]  /*3d20*/  IMAD.U32 R0, RZ, RZ, UR6 ;  /* 0x00000006ff007e24 */ /* 0x004fca000f8e00ff */
[----:B------:R1:W-:Y:S01]  /*3d30*/  @P0 ATOMS.AND RZ, [UR8+0x18], R0 ;  /* 0x00001800ffff098c */ /* 0x0003e2000a800008 */
[----:B------:R-:W-:Y:S05]  /*3d40*/  BRA `(.L_x_72) ;  /* 0x0000000000147947 */ /* 0x000fea0003800000 */
.L_x_71:
[----:B------:R-:W-:Y:S02]  /*3d50*/  MOV R2, 0x3d70 ;  /* 0x00003d7000027802 */ /* 0x000fe40000000f00 */
[----:B---3-5:R-:W-:Y:S05]  /*3d60*/  CALL.REL.NOINC `($__internal_0_$__cuda_sm10x_tcgen05_guardrail_trap_col_being_dealloced_not_returned_by_alloc) ;  /* 0x0000005000bc7944 */ /* 0x028fea0003c00000 */
[----:B------:R-:W-:Y:S05]  /*3d70*/  BRA `(.L_x_72) ;  /* 0x0000000000087947 */ /* 0x000fea0003800000 */
.L_x_70:
[----:B------:R-:W-:Y:S02]  /*3d80*/  MOV R2, 0x3da0 ;  /* 0x00003da000027802 */ /* 0x000fe40000000f00 */
[----:B---3-5:R-:W-:Y:S05]  /*3d90*/  CALL.REL.NOINC `($__internal_2_$__cuda_sm10x_tcgen05_guardrail_trap_unallocated_columns_being_dealloced) ;  /* 0x0000005000c87944 */ /* 0x028fea0003c00000 */
.L_x_72:
[----:B------:R-:W-:Y:S01]  /*3da0*/  NOP ;  /* 0x0000000000007918 */ /* 0x000fe20000000000 */
[----:B------:R-:W-:Y:S05]  /*3db0*/  EXIT ;  /* 0x000000000000794d */ /* 0x000fea0003800000 */
.L_x_54:
[----:B------:R-:W-:-:S09]  /*3dc0*/  UISETP.NE.OR UP0, UPT, UR17, 0x3, !UP3 ;  /* 0x000000031100788c */ /* 0x000fd2000df05670 */
[----:B------:R-:W-:Y:S05]  /*3dd0*/  BRA.U UP0, `(.L_x_73) ;  /* 0x00000011005c7547 */ /* 0x000fea000b800000 */
[----:B------:R-:W1:Y:S01]  /*3de0*/  S2UR UR10, SR_CgaCtaId ;  /* 0x00000000000a79c3 */ /* 0x000e620000008800 */
[----:B------:R-:W2:Y:S01]  /*3df0*/  LDCU UR31, c[0x0][0x370] ;  /* 0x00006e00ff1f77ac */ /* 0x000ea20008000800 */
[----:B------:R-:W-:Y:S02]  /*3e00*/  HFMA2 R13, -RZ, RZ, 0, 0 ;  /* 0x00000000ff0d7431 */ /* 0x000fe400000001ff */
[----:B------:R-:W-:Y:S01]  /*3e10*/  IMAD.MOV.U32 R15, RZ, RZ, 0x1 ;  /* 0x00000001ff0f7424 */ /* 0x000fe200078e00ff */
[----:B------:R-:W-:Y:S01]  /*3e20*/  MOV R7, 0x1000 ;  /* 0x0000100000077802 */ /* 0x000fe20000000f00 */
[----:B------:R-:W2:Y:S01]  /*3e30*/  LDCU.128 UR44, c[0x0][0xb10] ;  /* 0x00016200ff2c77ac */ /* 0x000ea20008000c00 */
[----:B------:R-:W-:Y:S01]  /*3e40*/  IMAD.MOV.U32 R14, RZ, RZ, RZ ;  /* 0x000000ffff0e7224 */ /* 0x000fe200078e00ff */
[----:B------:R-:W3:Y:S01]  /*3e50*/  LDC.64 R16, c[0x0][0x348] ;  /* 0x0000d200ff107b82 */ /* 0x000ee20000000a00 */
[----:B------:R-:W4:Y:S01]  /*3e60*/  LDCU UR30, c[0x0][0x374] ;  /* 0x00006e80ff1e77ac */ /* 0x000f220008000800 */
[----:B------:R-:W1:Y:S06]  /*3e70*/  LDCU UR15, c[0x0][0xb0c] ;  /* 0x00016180ff0f77ac */ /* 0x000e6c0008000800 */
[----:B------:R-:W3:Y:S01]  /*3e80*/  LDC.64 R2, c[0x0][0x888] ;  /* 0x00022200ff027b82 */ /* 0x000ee20000000a00 */
[----:B------:R-:W3:Y:S01]  /*3e90*/  LDCU UR49, c[0x0][0xb20] ;  /* 0x00016400ff3177ac */ /* 0x000ee20008000800 */
[----:B------:R-:W3:Y:S06]  /*3ea0*/  LDCU UR4, c[0x0][0xb30] ;  /* 0x00016600ff0477ac */ /* 0x000eec0008000800 */
[----:B------:R-:W3:Y:S01]  /*3eb0*/  LDC.64 R4, c[0x0][0x890] ;  /* 0x00022400ff047b82 */ /* 0x000ee20000000a00 */
[----:B------:R-:W-:Y:S01]  /*3ec0*/  UMOV UR21, 0x400 ;  /* 0x0000040000157882 */ /* 0x000fe20000000000 */
[----:B--2---:R-:W-:-:S02]  /*3ed0*/  UIMAD.WIDE.U32 UR6, UR31, UR44, URZ ;  /* 0x0000002c1f0672a5 */ /* 0x004fc4000f8e00ff */
[----:B----4-:R-:W-:Y:S02]  /*3ee0*/  UIMAD.WIDE.U32 UR8, UR30, UR47, URZ ;  /* 0x0000002f1e0872a5 */ /* 0x010fe4000f8e00ff */
[----:B-1----:R-:W-:Y:S02]  /*3ef0*/  ULEA UR21, UR10, UR21, 0x18 ;  /* 0x000000150a157291 */ /* 0x002fe4000f8ec0ff */
[----:B------:R-:W-:Y:S02]  /*3f00*/  UPLOP3.LUT UP3, UPT, UPT, UPT, UPT, 0x40, 0x4 ;  /* 0x000000000004789c */ /* 0x000fe40003f6e870 */
[----:B------:R-:W-:Y:S02]  /*3f10*/  UIADD3 UR37, UPT, UPT, UR21, 0x48, URZ ;  /* 0x0000004815257890 */ /* 0x000fe4000fffe0ff */
[----:B------:R-:W-:Y:S02]  /*3f20*/  UIADD3 UR33, UPT, UPT, UR21, 0x30, URZ ;  /* 0x0000003015217890 */ /* 0x000fe4000fffe0ff */
[----:B------:R-:W-:-:S02]  /*3f30*/  UIADD3 UR25, UPT, UPT, UR21, 0x38, URZ ;  /* 0x0000003815197890 */ /* 0x000fc4000fffe0ff */
[----:B------:R-:W-:Y:S01]  /*3f40*/  UIADD3 UR17, UPT, UPT, UR21, 0x40, URZ ;  /* 0x0000004015117890 */ /* 0x000fe2000fffe0ff */
[----:B------:R-:W-:Y:S01]  /*3f50*/  UMOV UR6, UR7 ;  /* 0x0000000700067c82 */ /* 0x000fe20008000000 */
[----:B------:R-:W-:Y:S01]  /*3f60*/  UMOV UR41, UR9 ;  /* 0x0000000900297c82 */ /* 0x000fe20008000000 */
[----:B------:R-:W-:Y:S02]  /*3f70*/  UISETP.GE.AND UP0, UPT, UR42, 0x1, UPT ;  /* 0x000000012a00788c */ /* 0x000fe4000bf06270 */
[----:B------:R-:W-:Y:S01]  /*3f80*/  UISETP.NE.AND UP4, UPT, UR42, 0x1, UPT ;  /* 0x000000012a00788c */ /* 0x000fe2000bf85270 */
[----:B------:R-:W1:Y:S01]  /*3f90*/  LDCU.64 UR22, c[0x0][0xb28] ;  /* 0x00016500ff1677ac */ /* 0x000e620008000a00 */
[----:B------:R-:W-:Y:S02]  /*3fa0*/  UISETP.NE.AND UP6, UPT, UR15, 0x1, UPT ;  /* 0x000000010f00788c */ /* 0x000fe4000bfc5270 */
[----:B------:R-:W-:Y:S02]  /*3fb0*/  UISETP.NE.AND UP5, UPT, UR46, 0x1, UPT ;  /* 0x000000012e00788c */ /* 0x000fe4000bfa5270 */
[----:B------:R-:W-:-:S02]  /*3fc0*/  UPRMT UR37, UR10, 0x654, UR37 ;  /* 0x000006540a257896 */ /* 0x000fc40008000025 */
[----:B------:R-:W-:Y:S02]  /*3fd0*/  USHF.R.U32.HI UR43, URZ, UR45, UR6 ;  /* 0x0000002dff2b7299 */ /* 0x000fe40008011606 */
[----:B------:R-:W-:Y:S02]  /*3fe0*/  UPRMT UR40, UR10, 0x654, UR33 ;  /* 0x000006540a287896 */ /* 0x000fe40008000021 */
[----:B------:R-:W-:Y:S02]  /*3ff0*/  UPRMT UR39, UR10, 0x654, UR25 ;  /* 0x000006540a277896 */ /* 0x000fe40008000019 */
[----:B------:R-:W-:Y:S02]  /*4000*/  UPRMT UR38, UR10, 0x654, UR17 ;  /* 0x000006540a267896 */ /* 0x000fe40008000011 */
[----:B---3--:R-:W-:Y:S02]  /*4010*/  USHF.R.U32.HI UR41, URZ, UR49, UR41 ;  /* 0x00000031ff297299 */ /* 0x008fe40008011629 */
[----:B------:R-:W-:-:S11]  /*4020*/  UISETP.NE.AND UP2, UPT, UR4, 0x1, UPT ;  /* 0x000000010400788c */ /* 0x000fd6000bf45270 */
.L_x_84:
[C---:B------:R-:W-:Y:S02]  /*4030*/  LEA R12, R14.reuse, UR21, 0x3 ;  /* 0x000000150e0c7c11 */ /* 0x040fe4000f8e18ff */
[----:B------:R-:W-:Y:S02]  /*4040*/  SHF.L.U32 R0, R13, 0x1f, RZ ;  /* 0x0000001f0d007819 */ /* 0x000fe400000006ff */
[----:B------:R-:W-:Y:S02]  /*4050*/  LEA R8, R14, UR21, 0x4 ;  /* 0x000000150e087c11 */ /* 0x000fe4000f8e20ff */
[----:B--2---:R-:W2:Y:S02]  /*4060*/  SYNCS.PHASECHK.TRANS64.TRYWAIT P0, [R12+URZ+0x80], R0 ;  /* 0x000080000c0075a7 */ /* 0x004ea400080011ff */
[----:B--2---:R-:W-:Y:S05]  /*4070*/  @!P0 BRA `(.L_x_74) ;  /* 0x0000004800a88947 */ /* 0x004fea0003800000 */
.L_x_162:
[----:B------:R-:W3:Y:S01]  /*4080*/  LDS.128 R8, [R8+0x110] ;  /* 0x0001100008087984 */ /* 0x000ee20000000c00 */
[----:B------:R-:W-:Y:S01]  /*4090*/  UISETP.GE.AND UP0, UPT, UR42, 0x1, UPT ;  /* 0x000000012a00788c */ /* 0x000fe2000bf06270 */
[----:B------:R-:W-:Y:S01]  /*40a0*/  @!PT LDS RZ, [RZ] ;  /* 0x00000000fffff984 */ /* 0x000fe20000000800 */
[----:B------:R-:W-:Y:S01]  /*40b0*/  @!PT LDS RZ, [RZ] ;  /* 0x00000000fffff984 */ /* 0x000fe20000000800 */
[----:B------:R-:W-:Y:S01]  /*40c0*/  @!PT LDS RZ, [RZ] ;  /* 0x00000000fffff984 */ /* 0x000fe20000000800 */
[----:B------:R-:W-:Y:S01]  /*40d0*/  @!PT LDS RZ, [RZ] ;  /* 0x00000000fffff984 */ /* 0x000fe20000000800 */
[----:B------:R4:W-:Y:S06]  /*40e0*/  MEMBAR.ALL.CTA ;  /* 0x0000000000007992 */ /* 0x0009ec0000008000 */
[----:B----4-:R-:W4:Y:S01]  /*40f0*/  FENCE.VIEW.ASYNC.S ;  /* 0x00000000000073c6 */ /* 0x010f220000000000 */
[----:B---3--:R-:W-:Y:S11]  /*4100*/  LOP3.LUT P0, RZ, R10, 0x1, RZ, 0xc0, !PT ;  /* 0x000000010aff7812 */ /* 0x008ff6000780c0ff */
[----:B------:R-:W-:Y:S02]  /*4110*/  @!UPT UIADD3 URZ, UPT, UPT, URZ, URZ, URZ ;  /* 0x000000fffffff290 */ /* 0x000fe4000fffe0ff */
[----:B----4-:R-:W-:Y:S01]  /*4120*/  VOTEU.ANY UP1, P0 ;  /* 0x0000000000ff7886 */ /* 0x010fe20000020100 */
[----:B------:R-:W-:Y:S11]  /*4130*/  PLOP3.LUT P0, PT, PT, PT, UP1, 0x80, 0x8 ;  /* 0x000000000008781c */ /* 0x000ff60003f0f018 */
[----:B------:R-:W-:Y:S02]  /*4140*/  @!UPT UIADD3 URZ, UPT, UPT, URZ, URZ, URZ ;  /* 0x000000fffffff290 */ /* 0x000fe4000fffe0ff */
[----:B--2---:R-:W-:Y:S02]  /*4150*/  @P0 SHF.R.U32.HI R0, RZ, 0x10, R9 ;  /* 0x00000010ff000819 */ /* 0x004fe40000011609 */
[----:B------:R-:W-:Y:S02]  /*4160*/  @P0 MOV R6, R8 ;  /* 0x0000000800060202 */ /* 0x000fe40000000f00 */
[----:B------:R-:W-:Y:S01]  /*4170*/  @P0 R2UR UR4, R0 ;  /* 0x00000000000402ca */ /* 0x000fe200000e0000 */
[----:B------:R-:W-:Y:S01]  /*4180*/  VIADD R0, R12, 0x90 ;  /* 0x000000900c007836 */ /* 0x000fe20000000000 */
[----:B------:R-:W-:Y:S02]  /*4190*/  @P0 LOP3.LUT R8, R9, 0xffff, RZ, 0xc0, !PT ;  /* 0x0000ffff09080812 */ /* 0x000fe400078ec0ff */
[----:B------:R-:W-:Y:S02]  /*41a0*/  @P0 R2UR UR6, R6 ;  /* 0x00000000060602ca */ /* 0x000fe400000e0000 */
[----:B------:R-:W-:Y:S02]  /*41b0*/  PRMT R0, RZ, 0x654, R0 ;  /* 0x00000654ff007816 */ /* 0x000fe40000000000 */
[----:B------:R-:W-:Y:S02]  /*41c0*/  @P0 R2UR UR5, R8 ;  /* 0x00000000080502ca */ /* 0x000fe400000e0000 */
[----:B------:R2:W-:Y:S03]  /*41d0*/  SYNCS.ARRIVE.TRANS64.RED.A1T0 RZ, [R0+URZ], RZ ;  /* 0x000000ff00ff79a7 */ /* 0x0005e600081004ff */
[----:B------:R-:W-:Y:S04]  /*41e0*/  @UP1 UMOV UR29, UR4 ;  /* 0x00000004001d1c82 */ /* 0x000fe80008000000 */
[----:B------:R-:W-:Y:S04]  /*41f0*/  @UP1 UMOV UR14, UR6 ;  /* 0x00000006000e1c82 */ /* 0x000fe80008000000 */
[----:B------:R-:W-:Y:S01]  /*4200*/  @UP1 UMOV UR13, UR5 ;  /* 0x00000005000d1c82 */ /* 0x000fe20008000000 */
[----:B------:R-:W-:Y:S05]  /*4210*/  BRA.U !UP0, `(.L_x_75) ;  /* 0x0000000108a47547 */ /* 0x000fea000b800000 */
[----:B------:R-:W-:Y:S02]  /*4220*/  UIMAD.WIDE.U32 UR18, UR13, UR47, URZ ;  /* 0x0000002f0d1272a5 */ /* 0x000fe4000f8e00ff */
[----:B------:R-:W-:Y:S02]  /*4230*/  UIMAD.WIDE.U32 UR26, UR14, UR44, URZ ;  /* 0x0000002c0e1a72a5 */ /* 0x000fe4000f8e00ff */
[----:B------:R-:W-:Y:S02]  /*4240*/  USEL UR4, UR30, UR41, !UP5 ;  /* 0x000000291e047287 */ /* 0x000fe4000e800000 */
[----:B------:R-:W-:Y:S02]  /*4250*/  USEL UR7, UR31, UR43, !UP6 ;  /* 0x0000002b1f077287 */ /* 0x000fe4000f000000 */
[----:B-1----:R-:W-:Y:S02]  /*4260*/  UIMAD.WIDE.U32 UR8, UR4, UR22, URZ ;  /* 0x00000016040872a5 */ /* 0x002fe4000f8e00ff */
[----:B------:R-:W-:Y:S01]  /*4270*/  UIMAD.WIDE.U32 UR10, UR7, UR22, URZ ;  /* 0x00000016070a72a5 */ /* 0x000fe2000f8e00ff */
[----:B------:R-:W-:Y:S02]  /*4280*/  UMOV UR5, UR19 ;  /* 0x0000001300057c82 */ /* 0x000fe40008000000 */
[----:B------:R-:W-:Y:S03]  /*4290*/  USHF.R.U32.HI UR6, URZ, UR49, UR5 ;  /* 0x00000031ff067299 */ /* 0x000fe60008011605 */
[----:B------:R-:W-:Y:S01]  /*42a0*/  UMOV UR5, UR27 ;  /* 0x0000001b00057c82 */ /* 0x000fe20008000000 */
[----:B------:R-:W-:Y:S02]  /*42b0*/  USEL UR6, UR13, UR6, !UP5 ;  /* 0x000000060d067287 */ /* 0x000fe4000e800000 */
[----:B------:R-:W-:Y:S03]  /*42c0*/  USHF.R.U32.HI UR12, URZ, UR45, UR5 ;  /* 0x0000002dff0c7299 */ /* 0x000fe60008011605 */
[----:B------:R-:W-:Y:S02]  /*42d0*/  UMOV UR5, UR9 ;  /* 0x0000000900057c82 */ /* 0x000fe40008000000 */
[----:B------:R-:W-:Y:S03]  /*42e0*/  @UP4 USHF.R.U32.HI UR4, URZ, UR23, UR5 ;  /* 0x00000017ff044299 */ /* 0x000fe60008011605 */
[----:B------:R-:W-:Y:S01]  /*42f0*/  UMOV UR5, UR11 ;  /* 0x0000000b00057c82 */ /* 0x000fe20008000000 */
[----:B------:R-:W-:Y:S02]  /*4300*/  UIMAD UR4, UR42, UR4, URZ ;  /* 0x000000042a0472a4 */ /* 0x000fe4000f8e02ff */
[----:B------:R-:W-:Y:S02]  /*4310*/  @UP4 USHF.R.U32.HI UR7, URZ, UR23, UR5 ;  /* 0x00000017ff074299 */ /* 0x000fe40008011605 */
[----:B------:R-:W-:Y:S02]  /*4320*/  UIMAD.WIDE.U32 UR10, UR6, UR22, URZ ;  /* 0x00000016060a72a5 */ /* 0x000fe4000f8e00ff */
[----:B------:R-:W-:Y:S02]  /*4330*/  USEL UR5, UR14, UR12, !UP6 ;  /* 0x0000000c0e057287 */ /* 0x000fe4000f000000 */
[----:B------:R-:W-:Y:S02]  /*4340*/  UIMAD UR8, UR42, UR7, URZ ;  /* 0x000000072a0872a4 */ /* 0x000fe4000f8e02ff */
[----:B------:R-:W-:Y:S03]  /*4350*/  UISETP.GE.AND UP0, UPT, UR6, UR4, UPT ;  /* 0x000000040600728c */ /* 0x000fe6000bf06270 */
[----:B------:R-:W-:Y:S01]  /*4360*/  UMOV UR4, UR11 ;  /* 0x0000000b00047c82 */ /* 0x000fe20008000000 */
[----:B------:R-:W-:Y:S02]  /*4370*/  UISETP.GE.OR UP0, UPT, UR5, UR8, UP0 ;  /* 0x000000080500728c */ /* 0x000fe40008706670 */
[----:B------:R-:W-:Y:S02]  /*4380*/  USHF.R.U32.HI UR4, URZ, UR23, UR4 ;  /* 0x00000017ff047299 */ /* 0x000fe40008011604 */
[----:B------:R-:W-:Y:S02]  /*4390*/  UIMAD.WIDE.U32 UR8, UR5, UR22, URZ ;  /* 0x00000016050872a5 */ /* 0x000fe4000f8e00ff */
[----:B------:R-:W-:Y:S04]  /*43a0*/  USEL UR10, UR6, UR4, !UP4 ;  /* 0x00000004060a7287 */ /* 0x000fe8000e000000 */
[----:B------:R-:W-:Y:S01]  /*43b0*/  UIADD3 UR11, UPT, UPT, -UR10, URZ, URZ ;  /* 0x000000ff0a0b7290 */ /* 0x000fe2000fffe1ff */
[----:B------:R-:W-:Y:S02]  /*43c0*/  @!UP0 UMOV UR4, UR9 ;  /* 0x0000000900048c82 */ /* 0x000fe40008000000 */
[----:B------:R-:W-:Y:S02]  /*43d0*/  @!UP0 USHF.R.U32.HI UR4, URZ, UR23, UR4 ;  /* 0x00000017ff048299 */ /* 0x000fe40008011604 */
[----:B------:R-:W-:Y:S02]  /*43e0*/  UIMAD UR8, UR42, UR11, UR6 ;  /* 0x0000000b2a0872a4 */ /* 0x000fe4000f8e0206 */
[----:B------:R-:W-:Y:S04]  /*43f0*/  @!UP0 USEL UR4, UR5, UR4, !UP4 ;  /* 0x0000000405048287 */ /* 0x000fe8000e000000 */
[----:B------:R-:W-:Y:S02]  /*4400*/  @!UP0 UIMAD UR8, UR7, UR8, UR4 ;  /* 0x00000008070882a4 */ /* 0x000fe4000f8e0204 */
[----:B------:R-:W-:Y:S02]  /*4410*/  @!UP0 UIADD3 UR9, UPT, UPT, UR10, -UR4, URZ ;  /* 0x800000040a098290 */ /* 0x000fe4000fffe0ff */
[----:B------:R-:W-:Y:S02]  /*4420*/  UIADD3 UR4, UPT, UPT, -UR5, URZ, URZ ;  /* 0x000000ff05047290 */ /* 0x000fe4000fffe1ff */
[----:B------:R-:W-:Y:S02]  /*4430*/  UIADD3 UR7, UPT, UPT, -UR6, URZ, URZ ;  /* 0x000000ff06077290 */ /* 0x000fe4000fffe1ff */
[----:B------:R-:W-:Y:S02]  /*4440*/  @!UP0 UIMAD UR6, UR9, UR42, UR5 ;  /* 0x0000002a090682a4 */ /* 0x000fe4000f8e0205 */
[----:B------:R-:W-:Y:S02]  /*4450*/  UIMAD UR14, UR15, UR4, UR14 ;  /* 0x000000040f0e72a4 */ /* 0x000fe4000f8e020e */
[----:B------:R-:W-:Y:S01]  /*4460*/  UIMAD UR13, UR46, UR7, UR13 ;  /* 0x000000072e0d72a4 */ /* 0x000fe2000f8e020d */
[----:B------:R-:W-:Y:S02]  /*4470*/  @!UP0 UMOV UR5, UR8 ;  /* 0x0000000800058c82 */ /* 0x000fe40008000000 */
[----:B------:R-:W-:Y:S02]  /*4480*/  UIMAD UR14, UR5, UR15, UR14 ;  /* 0x0000000f050e72a4 */ /* 0x000fe4000f8e020e */
[----:B------:R-:W-:Y:S11]  /*4490*/  UIMAD UR13, UR6, UR46, UR13 ;  /* 0x0000002e060d72a4 */ /* 0x000ff6000f8e020d */
[----:B------:R-:W-:Y:S01]  /*44a0*/  @!UPT UIADD3 URZ, UPT, UPT, URZ, URZ, URZ ;  /* 0x000000fffffff290 */ /* 0x000fe2000fffe0ff */
.L_x_75:
[----:B------:R-:W3:Y:S01]  /*44b0*/  @!UP2 LDCU.128 UR8, c[0x0][0xb10] ;  /* 0x00016200ff08a7ac */ /* 0x000ee20008000c00 */
[C---:B------:R-:W-:Y:S02]  /*44c0*/  ISETP.NE.U32.AND P1, PT, R4.reuse, RZ, PT ;  /* 0x000000ff0400720c */ /* 0x040fe40003f25070 */
[----:B------:R-:W-:Y:S02]  /*44d0*/  ISETP.NE.U32.AND P0, PT, R4, RZ, PT ;  /* 0x000000ff0400720c */ /* 0x000fe40003f05070 */
[C---:B------:R-:W-:Y:S02]  /*44e0*/  ISETP.NE.AND.EX P1, PT, R5.reuse, RZ, PT, P1 ;  /* 0x000000ff0500720c */ /* 0x040fe40003f25310 */
[----:B------:R-:W-:Y:S01]  /*44f0*/  ISETP.NE.AND.EX P0, PT, R5, RZ, PT, P0 ;  /* 0x000000ff0500720c */ /* 0x000fe20003f05300 */
[----:B------:R-:W4:Y:S01]  /*4500*/  @!UP2 LDCU UR5, c[0x0][0xb0c] ;  /* 0x00016180ff05a7ac */ /* 0x000f220008000800 */
[----:B------:R-:W-:Y:S01]  /*4510*/  SHF.L.U32 R9, R15, 0x1f, RZ ;  /* 0x0000001f0f097819 */ /* 0x000fe200000006ff */
[----:B------:R-:W-:Y:S02]  /*4520*/  USHF.L.U32 UR35, UR16, 0x6, URZ ;  /* 0x0000000610237899 */ /* 0x000fe400080006ff */
[----:B------:R-:W-:Y:S02]  /*4530*/  USHF.L.U32 UR34, UR20, 0x7, URZ ;  /* 0x0000000714227899 */ /* 0x000fe400080006ff */
[----:B---3--:R-:W-:Y:S07]  /*4540*/  UIMAD.WIDE.U32 UR6, UR14, UR8, URZ ;  /* 0x000000080e0672a5 */ /* 0x008fee000f8e00ff */
[----:B------:R-:W-:Y:S01]  /*4550*/  @!UP2 UMOV UR4, UR7 ;  /* 0x000000070004ac82 */ /* 0x000fe20008000000 */
[----:B----4-:R-:W-:Y:S02]  /*4560*/  @!UP2 UISETP.NE.AND UP0, UPT, UR5, 0x1, UPT ;  /* 0x000000010500a88c */ /* 0x010fe4000bf05270 */
[----:B------:R-:W-:Y:S02]  /*4570*/  @!UP2 USHF.R.U32.HI UR4, URZ, UR9, UR4 ;  /* 0x00000009ff04a299 */ /* 0x000fe40008011604 */
[----:B------:R-:W-:Y:S02]  /*4580*/  UIMAD.WIDE.U32 UR6, UR13, UR11, URZ ;  /* 0x0000000b0d0672a5 */ /* 0x000fe4000f8e00ff */
[----:B------:R-:W-:Y:S02]  /*4590*/  @!UP2 USEL UR8, UR14, UR4, !UP0 ;  /* 0x000000040e08a287 */ /* 0x000fe4000c000000 */
[----:B------:R-:W-:Y:S03]  /*45a0*/  @!UP2 UISETP.NE.AND UP0, UPT, UR10, 0x1, UPT ;  /* 0x000000010a00a88c */ /* 0x000fe6000bf05270 */
[----:B------:R-:W-:Y:S02]  /*45b0*/  @!UP2 UMOV UR6, UR7 ;  /* 0x000000070006ac82 */ /* 0x000fe40008000000 */
[----:B------:R-:W3:Y:S02]  /*45c0*/  @!UP2 LDCU UR4, c[0x0][0xb20] ;  /* 0x00016400ff04a7ac */ /* 0x000ee40008000800 */
[----:B---3--:R-:W-:Y:S04]  /*45d0*/  @!UP2 USHF.R.U32.HI UR6, URZ, UR4, UR6 ;  /* 0x00000004ff06a299 */ /* 0x008fe80008011606 */
[----:B------:R-:W-:Y:S04]  /*45e0*/  @!UP2 USEL UR6, UR13, UR6, !UP0 ;  /* 0x000000060d06a287 */ /* 0x000fe8000c000000 */
[----:B------:R-:W-:Y:S02]  /*45f0*/  @!UP2 UIADD3 UR4, UPT, UPT, -UR8, UR6, URZ ;  /* 0x000000060804a290 */ /* 0x000fe4000fffe1ff */
[----:B------:R-:W-:Y:S02]  /*4600*/  @!UP2 UIADD3 UR6, UPT, UPT, UR8, -UR6, URZ ;  /* 0x800000060806a290 */ /* 0x000fe4000fffe0ff */
[----:B------:R-:W-:Y:S02]  /*4610*/  @!UP2 UIMAD UR14, UR4, UR5, UR14 ;  /* 0x00000005040ea2a4 */ /* 0x000fe4000f8e020e */
[----:B------:R-:W-:Y:S01]  /*4620*/  @!UP2 UIMAD UR13, UR6, UR10, UR13 ;  /* 0x0000000a060da2a4 */ /* 0x000fe2000f8e020d */
[----:B------:R-:W-:Y:S11]  /*4630*/  BRA.U UP3, `(.L_x_76) ;  /* 0x0000000103107547 */ /* 0x000ff6000b800000 */
[----:B------:R-:W-:Y:S04]  /*4640*/  MOV R6, UR48 ;  /* 0x0000003000067c02 */ /* 0x000fe80008000f00 */
[----:B------:R-:W-:Y:S04]  /*4650*/  SHF.L.U32 R6, R6, 0x1f, RZ ;  /* 0x0000001f06067819 */ /* 0x000fe800000006ff */
[----:B------:R-:W3:Y:S02]  /*4660*/  SYNCS.PHASECHK.TRANS64.TRYWAIT P2, [UR21+0x78], R6 ;  /* 0x00007806ff0075a7 */ /* 0x000ee40008041115 */
[----:B---3--:R-:W-:Y:S05]  /*4670*/  @!P2 BRA `(.L_x_77) ;  /* 0x00000044003ca947 */ /* 0x008fea0003800000 */
.L_x_76:
[----:B------:R-:W-:Y:S05]  /*4680*/  @!P1 BRA `(.L_x_78) ;  /* 0x0000000000309947 */ /* 0x000fea0003800000 */
[----:B------:R-:W-:Y:S01]  /*4690*/  ISETP.NE.U32.AND P1, PT, R2, RZ, PT ;  /* 0x000000ff0200720c */ /* 0x000fe20003f25070 */
[----:B------:R-:W3:Y:S01]  /*46a0*/  LDCU.64 UR4, c[0x0][0x358] ;  /* 0x00006b00ff0477ac */ /* 0x000ee20008000a00 */
[----:B------:R-:W-:Y:S02]  /*46b0*/  IMAD.MOV.U32 R45, RZ, RZ, 0x1 ;  /* 0x00000001ff2d7424 */ /* 0x000fe400078e00ff */
[----:B------:R-:W-:Y:S11]  /*46c0*/  ISETP.NE.AND.EX P1, PT, R3, RZ, PT, P1 ;  /* 0x000000ff0300720c */ /* 0x000ff60003f25310 */
[----:B------:R-:W-:Y:S02]  /*46d0*/  @!UPT UIADD3 URZ, UPT, UPT, URZ, URZ, URZ ;  /* 0x000000fffffff290 */ /* 0x000fe4000fffe0ff */
[----:B------:R-:W4:Y:S01]  /*46e0*/  @P1 LDC.64 R10, c[0x0][0x888] ;  /* 0x00022200ff0a1b82 */ /* 0x000f220000000a00 */
[----:B--2---:R-:W-:Y:S04]  /*46f0*/  @P1 IMAD R0, R4, UR36, RZ ;  /* 0x0000002404001c24 */ /* 0x004fe8000f8e02ff */
[----:B----4-:R-:W-:Y:S04]  /*4700*/  @P1 IMAD.WIDE R10, R0, 0x4, R10 ;  /* 0x00000004000a1825 */ /* 0x010fe800078e020a */
[----:B------:R-:W-:Y:S01]  /*4710*/  HFMA2 R0, -RZ, RZ, 0, 5.9604644775390625e-08 ;  /* 0x00000001ff007431 */ /* 0x000fe200000001ff */
[----:B---3-5:R3:W5:Y:S04]  /*4720*/  @P1 LDG.E R27, desc[UR4][R10.64] ;  /* 0x000000040a1b1981 */ /* 0x028768000c1e1900 */
[----:B------:R-:W-:Y:S01]  /*4730*/  @!P1 PRMT R45, R0, 0x7610, R45 ;  /* 0x00007610002d9816 */ /* 0x000fe2000000002d */
[----:B---3--:R-:W4:Y:S06]  /*4740*/  @!P1 LDC R27, c[0x0][0x880] ;  /* 0x00022000ff1b9b82 */ /* 0x008f2c0000000800 */
.L_x_78:
[----:B----45:R-:W-:Y:S01]  /*4750*/  @!P0 FSETP.EQ.AND P1, PT, R27, RZ, PT ;  /* 0x000000ff1b00820b */ /* 0x030fe20003f22000 */
[----:B------:R-:W-:Y:S01]  /*4760*/  @!UPT UIADD3 URZ, UPT, UPT, URZ, URZ, URZ ;  /* 0x000000fffffff290 */ /* 0x000fe2000fffe0ff */
[----:B------:R-:W-:Y:S11]  /*4770*/  @!P0 BRA `(.L_x_79) ;  /* 0x0000000000188947 */ /* 0x000ff60003800000 */
[----:B------:R-:W-:Y:S02]  /*4780*/  LOP3.LUT P0, RZ, R45, 0xff, RZ, 0xc0, !PT ;  /* 0x000000ff2dff7812 */ /* 0x000fe4000780c0ff */
[----:B------:R-:W-:Y:S04]  /*4790*/  ISETP.NE.U32.AND P1, PT, R2, RZ, PT ;  /* 0x000000ff0200720c */ /* 0x000fe80003f25070 */
[----:B------:R-:W-:Y:S04]  /*47a0*/  ISETP.NE.AND.EX P1, PT, R3, RZ, PT, P1 ;  /* 0x000000ff0300720c */ /* 0x000fe80003f25310 */
[----:B------:R-:W-:Y:S03]  /*47b0*/  PLOP3.LUT P1, PT, P1, PT, PT, 0x8, 0x80 ;  /* 0x000000000080781c */ /* 0x000fe60000f2e170 */
[----:B------:R-:W-:Y:S11]  /*47c0*/  @P0 FSETP.EQ.AND P1, PT, R27, RZ, PT ;  /* 0x000000ff1b00020b */ /* 0x000ff60003f22000 */
[----:B------:R-:W-:Y:S02]  /*47d0*/  @!UPT UIADD3 URZ, UPT, UPT, URZ, URZ, URZ ;  /* 0x000000fffffff290 */ /* 0x000fe4000fffe0ff */
.L_x_79:
[----:B------:R-:W3:Y:S01]  /*47e0*/  SYNCS.PHASECHK.TRANS64.TRYWAIT P2, [UR21+0x50], R9 ;  /* 0x00005009ff0075a7 */ /* 0x000ee20008041115 */
[----:B------:R-:W-:Y:S04]  /*47f0*/  ELECT P0, URZ, PT ;  /* 0x0000000000ff782f */ /* 0x000fe80003800000 */
[----:B------:R-:W-:Y:S11]  /*4800*/  PLOP3.LUT P1, PT, P1, P0, PT, 0xf2, 0x2f ;  /* 0x00000000002f781c */ /* 0x000ff60000f21e72 */
[----:B------:R-:W-:Y:S02]  /*4810*/  @!UPT UIADD3 URZ, UPT, UPT, URZ, URZ, URZ ;  /* 0x000000fffffff290 */ /* 0x000fe4000fffe0ff */
[----:B------:R-:W-:Y:S05]  /*4820*/  @!P1 IADD3 R8, P0, PT, R16, 0x580, RZ ;  /* 0x0000058010089810 */ /* 0x000fea0007f1e0ff */
[----:B--2---:R-:W-:Y:S01]  /*4830*/  @!P1 IMAD.X R6, RZ, RZ, R17, P0 ;  /* 0x000000ffff069224 */ /* 0x004fe200000e0611 */
[----:B---3--:R-:W-:Y:S07]  /*4840*/  @!P2 BRA `(.L_x_80) ;  /* 0x0000004000e0a947 */ /* 0x008fee0003800000 */
.L_x_165:
[----:B------:R-:W-:Y:S01]  /*4850*/  @!P1 R2UR UR5, R8 ;  /* 0x00000000080592ca */ /* 0x000fe200000e0000 */
[----:B------:R-:W-:Y:S01]  /*4860*/  VOTEU.ALL UP0, P1 ;  /* 0x0000000000ff7886 */ /* 0x000fe20000800000 */
[----:B------:R-:W-:Y:S01]  /*4870*/  @!P1 R2UR UR4, R6 ;  /* 0x00000000060492ca */ /* 0x000fe200000e0000 */
[----:B--2---:R-:W-:Y:S01]  /*4880*/  @!P1 IMAD.MOV.U32 R0, RZ, RZ, 0x1000 ;  /* 0x00001000ff009424 */ /* 0x004fe200078e00ff */
[----:B------:R-:W-:Y:S01]  /*4890*/  UMOV UR6, 0x0 ;  /* 0x0000000000067882 */ /* 0x000fe20000000000 */
[----:B------:R-:W-:Y:S01]  /*48a0*/  UMOV UR7, 0x10000000 ;  /* 0x1000000000077882 */ /* 0x000fe20000000000 */
[----:B------:R-:W-:Y:S01]  /*48b0*/  @!UP0 UIADD3 UR32, UPT, UPT, UR21, 0x200, URZ ;  /* 0x0000020015208890 */ /* 0x000fe2000fffe0ff */
[----:B------:R-:W-:Y:S01]  /*48c0*/  @!P1 IADD3 R8, P0, PT, R16, 0x580, RZ ;  /* 0x0000058010089810 */ /* 0x000fe20007f1e0ff */
[----:B------:R-:W-:Y:S04]  /*48d0*/  VOTEU.ALL UP0, P1 ;  /* 0x0000000000ff7886 */ /* 0x000fe80000800000 */
[----:B------:R-:W-:Y:S02]  /*48e0*/  @!P1 IMAD.X R6, RZ, RZ, R17, P0 ;  /* 0x000000ffff069224 */ /* 0x000fe400000e0611 */
[----:B------:R-:W-:Y:S02]  /*48f0*/  IMAD.U32 R10, RZ, RZ, UR5 ;  /* 0x00000005ff0a7e24 */ /* 0x000fe4000f8e00ff */
[----:B------:R-:W-:Y:S03]  /*4900*/  IMAD.U32 R11, RZ, RZ, UR4 ;  /* 0x00000004ff0b7e24 */ /* 0x000fe6000f8e00ff */
[----:B------:R-:W-:Y:S02]  /*4910*/  @!P1 R2UR UR4, R10 ;  /* 0x000000000a0492ca */ /* 0x000fe400000e0000 */
[----:B------:R-:W-:Y:S11]  /*4920*/  @!P1 R2UR UR5, R11 ;  /* 0x000000000b0592ca */ /* 0x000ff600000e0000 */
[----:B------:R-:W-:Y:S02]  /*4930*/  @!UPT UIADD3 URZ, UPT, UPT, URZ, URZ, URZ ;  /* 0x000000fffffff290 */ /* 0x000fe4000fffe0ff */
[----:B------:R2:W-:Y:S01]  /*4940*/  @!UP0 UTMALDG.3D [UR32], [UR4], desc[UR6] ;  /* 0x00000620040085b4 */ /* 0x0005e20008011000 */
[----:B------:R2:W-:Y:S01]  /*4950*/  @!P1 SYNCS.ARRIVE.TRANS64.RED.A0TR RZ, [UR21+0x30], R0 ;  /* 0x00003000ffff99a7 */ /* 0x0005e20008300415 */
[----:B------:R-:W-:Y:S01]  /*4960*/  SYNCS.ARRIVE.TRANS64.RED.A1T0 RZ, [UR40], RZ ;  /* 0x000000ffffff79a7 */ /* 0x000fe20008100428 */
[----:B------:R-:W3:Y:S02]  /*4970*/  SYNCS.PHASECHK.TRANS64.TRYWAIT P2, [UR21+0x58], R9 ;  /* 0x00005809ff0075a7 */ /* 0x000ee40008041115 */
[----:B--23--:R-:W-:Y:S05]  /*4980*/  @!P2 BRA `(.L_x_81) ;  /* 0x0000004000a8a947 */ /* 0x00cfea0003800000 */
.L_x_167:
        /* <DEDUP_REMOVED lines=8> */
[----:B------:R-:W-:Y:S01]  /*4a10*/  @!UP0 UIADD3 UR24, UPT, UPT, UR21, 0x1200, URZ ;  /* 0x0000120015188890 */ /* 0x000fe2000fffe0ff */
[----:B------:R-:W-:Y:S01]  /*4a20*/  VOTEU.ALL UP0, P1 ;  /* 0x0000000000ff7886 */ /* 0x000fe20000800000 */
[----:B------:R-:W-:Y:S01]  /*4a30*/  UMOV UR27, UR35 ;  /* 0x00000023001b7c82 */ /* 0x000fe20008000000 */
[----:B------:R-:W-:Y:S02]  /*4a40*/  UMOV UR28, UR36 ;  /* 0x00000024001c7c82 */ /* 0x000fe40008000000 */
[----:B------:R-:W-:Y:S02]  /*4a50*/  IMAD.U32 R10, RZ, RZ, UR5 ;  /* 0x00000005ff0a7e24 */ /* 0x000fe4000f8e00ff */
[----:B------:R-:W-:Y:S02]  /*4a60*/  IMAD.U32 R11, RZ, RZ, UR4 ;  /* 0x00000004ff0b7e24 */ /* 0x000fe4000f8e00ff */
[----:B------:R-:W-:Y:S01]  /*4a70*/  @!P1 IMAD.X R6, RZ, RZ, R17, P0 ;  /* 0x000000ffff069224 */ /* 0x000fe200000e0611 */
        /* <DEDUP_REMOVED lines=8> */
.L_x_169:
[----:B------:R-:W-:Y:S01]  /*4b00*/  @!P1 R2UR UR5, R8 ;  /* 0x00000000080592ca */ /* 0x000fe200000e0000 */
[----:B------:R-:W-:Y:S01]  /*4b10*/  VOTEU.ALL UP0, P1 ;  /* 0x0000000000ff7886 */ /* 0x000fe20000800000 */
[----:B------:R-:W-:Y:S01]  /*4b20*/  @!P1 R2UR UR4, R6 ;  /* 0x00000000060492ca */ /* 0x000fe200000e0000 */
[----:B--2---:R-:W-:Y:S01]  /*4b30*/  @!P1 IMAD.MOV.U32 R0, RZ, RZ, 0x1000 ;  /* 0x00001000ff009424 */ /* 0x004fe200078e00ff */
[----:B------:R-:W-:Y:S01]  /*4b40*/  UMOV UR6, 0x0 ;  /* 0x0000000000067882 */ /* 0x000fe20000000000 */
[----:B------:R-:W-:Y:S01]  /*4b50*/  UMOV UR7, 0x10000000 ;  /* 0x1000000000077882 */ /* 0x000fe20000000000 */
[----:B------:R-:W-:Y:S01]  /*4b60*/  @!UP0 UIADD3 UR18, UPT, UPT, UR34, 0x40, URZ ;  /* 0x0000004022128890 */ /* 0x000fe2000fffe0ff */
[----:B------:R-:W-:Y:S01]  /*4b70*/  VIADD R14, R14, 0x1 ;  /* 0x000000010e0e7836 */ /* 0x000fe20000000000 */
[----:B------:R-:W-:Y:S01]  /*4b80*/  @!UP0 UIADD3 UR16, UPT, UPT, UR21, 0x2200, URZ ;  /* 0x0000220015108890 */ /* 0x000fe2000fffe0ff */
[----:B------:R-:W-:Y:S01]  /*4b90*/  VOTEU.ALL UP0, P1 ;  /* 0x0000000000ff7886 */ /* 0x000fe20000800000 */
[----:B------:R-:W-:Y:S01]  /*4ba0*/  UMOV UR19, UR35 ;  /* 0x0000002300137c82 */ /* 0x000fe20008000000 */
[----:B------:R-:W-:Y:S02]  /*4bb0*/  UMOV UR20, UR36 ;  /* 0x0000002400147c82 */ /* 0x000fe40008000000 */
        /* <DEDUP_REMOVED lines=10> */
.L_x_171:
[----:B------:R-:W-:Y:S01]  /*4c60*/  @!P1 IADD3 R6, P0, PT, R16, 0x580, RZ ;  /* 0x0000058010069810 */ /* 0x000fe20007f1e0ff */
[----:B------:R-:W-:Y:S01]  /*4c70*/  VOTEU.ALL UP0, P1 ;  /* 0x0000000000ff7886 */ /* 0x000fe20000800000 */
[----:B------:R-:W-:Y:S01]  /*4c80*/  UMOV UR6, 0x0 ;  /* 0x0000000000067882 */ /* 0x000fe20000000000 */
[----:B------:R-:W-:Y:S01]  /*4c90*/  UMOV UR7, 0x10000000 ;  /* 0x1000000000077882 */ /* 0x000fe20000000000 */
[----:B------:R-:W-:Y:S01]  /*4ca0*/  @!P1 R2UR UR5, R6 ;  /* 0x00000000060592ca */ /* 0x000fe200000e0000 */
[----:B--2---:R-:W-:Y:S01]  /*4cb0*/  @!P1 IMAD.X R0, RZ, RZ, R17, P0 ;  /* 0x000000ffff009224 */ /* 0x004fe200000e0611 */
[----:B------:R-:W-:Y:S01]  /*4cc0*/  @!UP0 UIADD3 UR10, UPT, UPT, UR34, 0x60, URZ ;  /* 0x00000060220a8890 */ /* 0x000fe2000fffe0ff */
[----:B------:R-:W-:Y:S01]  /*4cd0*/  R2UR UR18, R47 ;  /* 0x000000002f1272ca */ /* 0x000fe200000e0000 */
[----:B------:R-:W-:Y:S01]  /*4ce0*/  @!UP0 UIADD3 UR8, UPT, UPT, UR21, 0x3200, URZ ;  /* 0x0000320015088890 */ /* 0x000fe2000fffe0ff */
[----:B------:R-:W-:Y:S01]  /*4cf0*/  R2UR UR16, R48 ;  /* 0x00000000301072ca */ /* 0x000fe200000e0000 */
[----:B------:R-:W-:Y:S01]  /*4d00*/  @!UP0 UIADD3 UR9, UPT, UPT, UR21, 0x48, URZ ;  /* 0x0000004815098890 */ /* 0x000fe2000fffe0ff */
[----:B------:R-:W-:Y:S01]  /*4d10*/  @!P1 R2UR UR4, R0 ;  /* 0x00000000000492ca */ /* 0x000fe200000e0000 */
[----:B------:R-:W-:Y:S01]  /*4d20*/  VOTEU.ALL UP0, P1 ;  /* 0x0000000000ff7886 */ /* 0x000fe20000800000 */
[----:B------:R-:W-:Y:S01]  /*4d30*/  UMOV UR11, UR35 ;  /* 0x00000023000b7c82 */ /* 0x000fe20008000000 */
[----:B------:R-:W-:Y:S01]  /*4d40*/  UMOV UR12, UR36 ;  /* 0x00000024000c7c82 */ /* 0x000fe20008000000 */
[C---:B------:R-:W-:Y:S01]  /*4d50*/  ISETP.NE.AND P0, PT, R14.reuse, 0x2, PT ;  /* 0x000000020e00780c */ /* 0x040fe20003f05270 */
[----:B------:R-:W-:Y:S01]  /*4d60*/  UPLOP3.LUT UP3, UPT, UPT, UPT, UPT, 0x80, 0x8 ;  /* 0x000000000008789c */ /* 0x000fe20003f6f070 */
[----:B------:R-:W-:Y:S01]  /*4d70*/  IMAD.U32 R8, RZ, RZ, UR5 ;  /* 0x00000005ff087e24 */ /* 0x000fe2000f8e00ff */
[----:B------:R-:W-:Y:S01]  /*4d80*/  LOP3.LUT R15, R15, 0x1, RZ, 0x3c, !PT ;  /* 0x000000010f0f7812 */ /* 0x000fe200078e3cff */
[----:B------:R-:W-:Y:S01]  /*4d90*/  UMOV UR36, UR29 ;  /* 0x0000001d00247c82 */ /* 0x000fe20008000000 */
[----:B------:R-:W-:Y:S01]  /*4da0*/  SEL R0, RZ, 0x1, P0 ;  /* 0x00000001ff007807 */ /* 0x000fe20000000000 */
[----:B------:R-:W-:Y:S01]  /*4db0*/  UIADD3 UR20, UPT, UPT, UR13, UR18, URZ ;  /* 0x000000120d147290 */ /* 0x000fe2000fffe0ff */
[----:B------:R-:W-:Y:S01]  /*4dc0*/  SEL R14, R14, RZ, P0 ;  /* 0x000000ff0e0e7207 */ /* 0x000fe20000000000 */
[----:B------:R-:W-:Y:S01]  /*4dd0*/  UIADD3 UR16, UPT, UPT, UR14, UR16, URZ ;  /* 0x000000100e107290 */ /* 0x000fe2000fffe0ff */
[----:B------:R-:W-:Y:S01]  /*4de0*/  IMAD.U32 R9, RZ, RZ, UR4 ;  /* 0x00000004ff097e24 */ /* 0x000fe2000f8e00ff */
[----:B------:R-:W-:Y:S02]  /*4df0*/  @!P1 R2UR UR4, R8 ;  /* 0x00000000080492ca */ /* 0x000fe400000e0000 */
[----:B------:R-:W-:Y:S02]  /*4e00*/  LOP3.LUT R13, R13, R0, RZ, 0x3c, !PT ;  /* 0x000000000d0d7212 */ /* 0x000fe400078e3cff */
[----:B------:R-:W-:Y:S11]  /*4e10*/  @!P1 R2UR UR5, R9 ;  /* 0x00000000090592ca */ /* 0x000ff600000e0000 */
[----:B------:R-:W-:Y:S02]  /*4e20*/  @!UPT UIADD3 URZ, UPT, UPT, URZ, URZ, URZ ;  /* 0x000000fffffff290 */ /* 0x000fe4000fffe0ff */
[----:B------:R2:W-:Y:S01]  /*4e30*/  @!UP0 UTMALDG.3D [UR8], [UR4], desc[UR6] ;  /* 0x00000608040085b4 */ /* 0x0005e20008011000 */
[----:B------:R2:W-:Y:S01]  /*4e40*/  @!P1 SYNCS.ARRIVE.TRANS64.RED.A0TR RZ, [UR21+0x48], R7 ;  /* 0x00004807ffff99a7 */ /* 0x0005e20008300415 */
[----:B------:R-:W-:Y:S01]  /*4e50*/  SYNCS.ARRIVE.TRANS64.RED.A1T0 RZ, [UR37], RZ ;  /* 0x000000ffffff79a7 */ /* 0x000fe20008100425 */
[----:B------:R-:W-:Y:S05]  /*4e60*/  BRA.U UP1, `(.L_x_84) ;  /* 0xfffffff101707547 */ /* 0x000fea000b83ffff */
[----:B------:R-:W-:-:S04]  /*4e70*/  SHF.L.U32 R2, R15, 0x1f, RZ ;  /* 0x0000001f0f027819 */ /* 0x000fc800000006ff */
[----:B------:R-:W3:Y:S02]  /*4e80*/  SYNCS.PHASECHK.TRANS64.TRYWAIT P0, [UR21+0x50], R2 ;  /* 0x00005002ff0075a7 */ /* 0x000ee40008001115 */
[----:B---3--:R-:W-:Y:S05]  /*4e90*/  @!P0 BRA `(.L_x_85) ;  /* 0x0000003c00ac8947 */ /* 0x008fea0003800000 */
.L_x_173:
[----:B------:R-:W4:Y:S02]  /*4ea0*/  SYNCS.PHASECHK.TRANS64.TRYWAIT P0, [UR21+0x58], R2 ;  /* 0x00005802ff0075a7 */ /* 0x000f240008001115 */
[----:B----4-:R-:W-:Y:S05]  /*4eb0*/  @!P0 BRA `(.L_x_86) ;  /* 0x0000003c00bc8947 */ /* 0x010fea0003800000 */
.L_x_175:
[----:B------:R-:W4:Y:S02]  /*4ec0*/  SYNCS.PHASECHK.TRANS64.TRYWAIT P0, [UR21+0x60], R2 ;  /* 0x00006002ff0075a7 */ /* 0x000f240008001115 */
[----:B----4-:R-:W-:Y:S05]  /*4ed0*/  @!P0 BRA `(.L_x_87) ;  /* 0x0000003c00cc8947 */ /* 0x010fea0003800000 */
.L_x_177:
[----:B---3--:R-:W-:-:S07]  /*4ee0*/  MOV R0, UR21 ;  /* 0x0000001500007c02 */ /* 0x008fce0008000f00 */
.L_x_88:
[----:B---3--:R-:W-:-:S04]  /*4ef0*/  SHF.L.U32 R2, R15, 0x1f, RZ ;  /* 0x0000001f0f027819 */ /* 0x008fc800000006ff */
[----:B------:R3:W4:Y:S03]  /*4f00*/  SYNCS.PHASECHK.TRANS64.TRYWAIT P0, [R0+URZ+0x68], R2 ;  /* 0x00006802000075a7 */ /* 0x00072600080011ff */
[----:B----4-:R-:W-:Y:S05]  /*4f10*/  @!P0 NANOSLEEP.SYNCS 0x989680 ;  /* 0x009896800000895d */ /* 0x010fea0003900000 */
[----:B------:R-:W4:Y:S02]  /*4f20*/  @!P0 SYNCS.PHASECHK.TRANS64 P0, [R0+URZ+0x68], R2 ;  /* 0x00006802000085a7 */ /* 0x000f2400080010ff */
[----:B-12-4-:R-:W-:Y:S05]  /*4f30*/  @P0 EXIT ;  /* 0x000000000000094d */ /* 0x016fea0003800000 */
[----:B------:R-:W-:Y:S05]  /*4f40*/  BRA `(.L_x_88) ;  /* 0xfffffffc00e87947 */ /* 0x000fea000383ffff */
.L_x_73:
[----:B------:R-:W-:-:S06]  /*4f50*/  UISETP.GE.AND UP0, UPT, UR17, 0x4, UPT ;  /* 0x000000041100788c */ /* 0x000fcc000bf06270 */
[----:B------:R-:W-:-:S13]  /*4f60*/  PLOP3.LUT P0, PT, PT, PT, UP0, 0x80, 0x8 ;  /* 0x000000000008781c */ /* 0x000fda0003f0f008 */
[----:B------:R-:W-:Y:S05]  /*4f70*/  @!P0 EXIT ;  /* 0x000000000000894d */ /* 0x000fea0003800000 */
[----:B------:R-:W1:Y:S08]  /*4f80*/  S2UR UR4, SR_CgaCtaId ;  /* 0x00000000000479c3 */ /* 0x000e700000008800 */
[----:B------:R-:W-:Y:S01]  /*4f90*/  BAR.SYNC.DEFER_BLOCKING 0x6, 0xa0 ;  /* 0x0182800000007b1d */ /* 0x000fe20000010000 */
[C---:B------:R-:W-:Y:S01]  /*4fa0*/  IMAD.SHL.U32 R3, R57.reuse, 0x20, RZ ;  /* 0x0000002039037824 */ /* 0x040fe200078e00ff */
[C---:B------:R-:W-:Y:S01]  /*4fb0*/  LOP3.LUT P0, RZ, R57.reuse, 0x4, RZ, 0xc0, !PT ;  /* 0x0000000439ff7812 */ /* 0x040fe2000780c0ff */
[C---:B------:R-:W-:Y:S01]  /*4fc0*/  IMAD.SHL.U32 R2, R57.reuse, 0x10, RZ ;  /* 0x0000001039027824 */ /* 0x040fe200078e00ff */
[----:B------:R-:W-:Y:S01]  /*4fd0*/  CS2R R52, SRZ ;  /* 0x0000000000347805 */ /* 0x000fe2000001ff00 */
[----:B------:R-:W-:Y:S01]  /*4fe0*/  IMAD.SHL.U32 R44, R57, 0x4, RZ ;  /* 0x00000004392c7824 */ /* 0x000fe200078e00ff */
[----:B------:R-:W-:-:S02]  /*4ff0*/  UMOV UR44, 0x400 ;  /* 0x00000400002c7882 */ /* 0x000fc40000000000 */
[----:B------:R-:W2:Y:S01]  /*5000*/  LDC.64 R42, c[0x0][0x8b0] ;  /* 0x00022c00ff2a7b82 */ /* 0x000ea20000000a00 */
[----:B------:R-:W-:Y:S01]  /*5010*/  LOP3.LUT R4, R3, 0xc0, RZ, 0xc0, !PT ;  /* 0x000000c003047812 */ /* 0x000fe200078ec0ff */
[----:B------:R-:W-:Y:S01]  /*5020*/  IMAD.U32 R23, R57, 0x10000, RZ ;  /* 0x0001000039177824 */ /* 0x000fe200078e00ff */
[----:B------:R-:W-:Y:S01]  /*5030*/  LOP3.LUT R2, R2, 0x600, RZ, 0xc0, !PT ;  /* 0x0000060002027812 */ /* 0x000fe200078ec0ff */
[----:B------:R-:W-:Y:S01]  /*5040*/  IMAD.MOV.U32 R56, RZ, RZ, 0x20 ;  /* 0x00000020ff387424 */ /* 0x000fe200078e00ff */
[----:B------:R-:W-:Y:S01]  /*5050*/  LOP3.LUT R44, R4, 0x18, R44, 0xf8, !PT ;  /* 0x00000018042c7812 */ /* 0x000fe200078ef82c */
[----:B------:R-:W-:Y:S01]  /*5060*/  IMAD.MOV.U32 R55, RZ, RZ, 0x1 ;  /* 0x00000001ff377424 */ /* 0x000fe200078e00ff */
[----:B------:R-:W-:Y:S01]  /*5070*/  SHF.R.U32.HI R4, RZ, 0x1, R57 ;  /* 0x00000001ff047819 */ /* 0x000fe20000011639 */
[----:B------:R-:W3:Y:S01]  /*5080*/  LDC.64 R40, c[0x0][0x8a8] ;  /* 0x00022a00ff287b82 */ /* 0x000ee20000000a00 */
[--C-:B------:R-:W-:Y:S01]  /*5090*/  LOP3.LUT R2, R2, 0x20, R3.reuse, 0xf8, !PT ;  /* 0x0000002002027812 */ /* 0x100fe200078ef803 */
[----:B------:R-:W-:Y:S01]  /*50a0*/  IMAD.MOV.U32 R22, RZ, RZ, RZ ;  /* 0x000000ffff167224 */ /* 0x000fe200078e00ff */
[----:B------:R-:W-:Y:S01]  /*50b0*/  LOP3.LUT R23, R23, 0x600000, RZ, 0xc0, !PT ;  /* 0x0060000017177812 */ /* 0x000fe200078ec0ff */
[----:B------:R-:W-:Y:S01]  /*50c0*/  IMAD.MOV.U32 R54, RZ, RZ, RZ ;  /* 0x000000ffff367224 */ /* 0x000fe200078e00ff */
[----:B------:R-:W-:Y:S01]  /*50d0*/  LOP3.LUT R44, R44, 0x8, R4, 0x78, !PT ;  /* 0x000000082c2c7812 */ /* 0x000fe200078e7804 */
[----:B------:R-:W4:Y:S01]  /*50e0*/  LDCU UR59, c[0x0][0x370] ;  /* 0x00006e00ff3b77ac */ /* 0x000f220008000800 */
[----:B------:R-:W-:-:S02]  /*50f0*/  LOP3.LUT R2, R2, 0x100, R3, 0xf8, !PT ;  /* 0x0000010002027812 */ /* 0x000fc400078ef803 */
[----:B------:R-:W-:Y:S01]  /*5100*/  LOP3.LUT R57, R57, 0x60, RZ, 0xc0, !PT ;  /* 0x0000006039397812 */ /* 0x000fe200078ec0ff */
[----:B-1----:R-:W-:Y:S01]  /*5110*/  ULEA UR44, UR4, UR44, 0x18 ;  /* 0x0000002c042c7291 */ /* 0x002fe2000f8ec0ff */
[----:B------:R-:W-:Y:S01]  /*5120*/  LOP3.LUT R44, R2, R44, RZ, 0xfc, !PT ;  /* 0x0000002c022c7212 */ /* 0x000fe200078efcff */
[----:B------:R-:W1:Y:S01]  /*5130*/  LDCU UR43, c[0x0][0xb0c] ;  /* 0x00016180ff2b77ac */ /* 0x000e620008000800 */
[----:B------:R-:W-:Y:S01]  /*5140*/  SEL R56, R56, 0xffffffe0, !P0 ;  /* 0xffffffe038387807 */ /* 0x000fe20004000000 */
[----:B------:R-:W-:Y:S01]  /*5150*/  UIADD3 UR4, UPT, UPT, UR44, 0x200, URZ ;  /* 0x000002002c047890 */ /* 0x000fe2000fffe0ff */
[----:B------:R-:W1:Y:S04]  /*5160*/  LDCU UR39, c[0x0][0xb30] ;  /* 0x00016600ff2777ac */ /* 0x000e680008000800 */
[----:B------:R-:W4:Y:S01]  /*5170*/  LDS R0, [UR44+0x130] ;  /* 0x0001302cff007984 */ /* 0x000f220008000800 */
[----:B------:R-:W-:Y:S01]  /*5180*/  IMAD.U32 R50, RZ, RZ, UR4 ;  /* 0x00000004ff327e24 */ /* 0x000fe2000f8e00ff */
[----:B------:R-:W1:Y:S01]  /*5190*/  LDCU.64 UR56, c[0x0][0x888] ;  /* 0x00011100ff3877ac */ /* 0x000e620008000a00 */
[----:B------:R-:W1:Y:S01]  /*51a0*/  LDCU.64 UR40, c[0x0][0xb28] ;  /* 0x00016500ff2877ac */ /* 0x000e620008000a00 */
[----:B------:R-:W1:Y:S01]  /*51b0*/  LDCU.64 UR62, c[0x0][0x890] ;  /* 0x00011200ff3e77ac */ /* 0x000e620008000a00 */
[----:B------:R-:W1:Y:S01]  /*51c0*/  LDCU.128 UR52, c[0x0][0xb10] ;  /* 0x00016200ff3477ac */ /* 0x000e620008000c00 */
[----:B------:R-:W1:Y:S01]  /*51d0*/  LDCU UR58, c[0x0][0x374] ;  /* 0x00006e80ff3a77ac */ /* 0x000e620008000800 */
[----:B------:R-:W-:Y:S01]  /*51e0*/  UMOV UR47, URZ ;  /* 0x000000ff002f7c82 */ /* 0x000fe20008000000 */
[----:B------:R-:W-:Y:S01]  /*51f0*/  UMOV UR46, URZ ;  /* 0x000000ff002e7c82 */ /* 0x000fe20008000000 */
[----:B-1234-:R-:W-:-:S07]  /*5200*/  IMAD.IADD R23, R0, 0x1, R23 ;  /* 0x0000000100177824 */ /* 0x01efce00078e0217 */
.L_x_132:
[C---:B------:R-:W-:Y:S02]  /*5210*/  LEA R3, R52.reuse, UR44, 0x3 ;  /* 0x0000002c34037c11 */ /* 0x040fe4000f8e18ff */
[----:B------:R-:W-:Y:S02]  /*5220*/  SHF.L.U32 R0, R53, 0x1f, RZ ;  /* 0x0000001f35007819 */ /* 0x000fe400000006ff */
[----:B-1----:R-:W-:Y:S02]  /*5230*/  LEA R4, R52, UR44, 0x4 ;  /* 0x0000002c34047c11 */ /* 0x002fe4000f8e20ff */
[----:B------:R-:W1:Y:S02]  /*5240*/  SYNCS.PHASECHK.TRANS64.TRYWAIT P0, [R3+URZ+0x80], R0 ;  /* 0x00008000030075a7 */ /* 0x000e6400080011ff */
[----:B-12---:R-:W-:Y:S05]  /*5250*/  @!P0 BRA `(.L_x_89) ;  /* 0x0000003c00048947 */ /* 0x006fea0003800000 */
.L_x_178:
        /* <DEDUP_REMOVED lines=8> */
[----:B--2---:R-:W-:Y:S11]  /*52e0*/  LOP3.LUT P0, RZ, R6, 0x1, RZ, 0xc0, !PT ;  /* 0x0000000106ff7812 */ /* 0x004ff6000780c0ff */
[----:B------:R-:W-:Y:S02]  /*52f0*/  @!UPT UIADD3 URZ, UPT, UPT, URZ, URZ, URZ ;  /* 0x000000fffffff290 */ /* 0x000fe4000fffe0ff */
[----:B---3--:R-:W-:Y:S01]  /*5300*/  VOTEU.ANY UP1, P0 ;  /* 0x0000000000ff7886 */ /* 0x008fe20000020100 */
[----:B------:R-:W-:Y:S01]  /*5310*/  PLOP3.LUT P0, PT, PT, PT, UP1, 0x80, 0x8 ;  /* 0x000000000008781c */ /* 0x000fe20003f0f018 */
[----:B------:R-:W-:Y:S11]  /*5320*/  UP2UR UR61, UPR, URZ, 0x2 ;  /* 0x00000002ff3d7883 */ /* 0x000ff60008000000 */
[----:B------:R-:W-:Y:S01]  /*5330*/  @!UPT UIADD3 URZ, UPT, UPT, URZ, URZ, URZ ;  /* 0x000000fffffff290 */ /* 0x000fe2000fffe0ff */
[----:B-1----:R-:W-:Y:S02]  /*5340*/  @P0 SHF.R.U32.HI R0, RZ, 0x10, R5 ;  /* 0x00000010ff000819 */ /* 0x002fe40000011605 */
        /* <DEDUP_REMOVED lines=12> */
[----:B------:R-:W2:Y:S01]  /*5410*/  LDCU UR12, c[0x0][0xb20] ;  /* 0x00016400ff0c77ac */ /* 0x000ea20008000800 */
[----:B------:R-:W-:Y:S02]  /*5420*/  UIMAD.WIDE.U32 UR4, UR58, UR55, URZ ;  /* 0x000000373a0472a5 */ /* 0x000fe4000f8e00ff */
[----:B------:R-:W-:Y:S02]  /*5430*/  UIMAD.WIDE.U32 UR6, UR59, UR52, URZ ;  /* 0x000000343b0672a5 */ /* 0x000fe4000f8e00ff */
[----:B------:R-:W-:Y:S02]  /*5440*/  UISETP.NE.AND UP0, UPT, UR54, 0x1, UPT ;  /* 0x000000013600788c */ /* 0x000fe4000bf05270 */
[----:B------:R-:W-:Y:S02]  /*5450*/  UIMAD.WIDE.U32 UR8, UR37, UR55, URZ ;  /* 0x00000037250872a5 */ /* 0x000fe4000f8e00ff */
[----:B------:R-:W-:Y:S02]  /*5460*/  UIMAD.WIDE.U32 UR10, UR38, UR52, URZ ;  /* 0x00000034260a72a5 */ /* 0x000fe4000f8e00ff */
[----:B------:R-:W-:Y:S02]  /*5470*/  UISETP.NE.AND UP1, UPT, UR43, 0x1, UPT ;  /* 0x000000012b00788c */ /* 0x000fe4000bf25270 */
[----:B------:R-:W-:Y:S01]  /*5480*/  UISETP.NE.AND UP2, UPT, UR42, 0x1, UPT ;  /* 0x000000012a00788c */ /* 0x000fe2000bf45270 */
[----:B------:R-:W-:Y:S02]  /*5490*/  UMOV UR4, UR5 ;  /* 0x0000000500047c82 */ /* 0x000fe40008000000 */
[----:B--2---:R-:W-:Y:S03]  /*54a0*/  USHF.R.U32.HI UR5, URZ, UR12, UR4 ;  /* 0x0000000cff057299 */ /* 0x004fe60008011604 */
[----:B------:R-:W-:Y:S02]  /*54b0*/  UMOV UR4, UR7 ;  /* 0x0000000700047c82 */ /* 0x000fe40008000000 */
[----:B------:R-:W-:Y:S02]  /*54c0*/  USHF.R.U32.HI UR7, URZ, UR53, UR4 ;  /* 0x00000035ff077299 */ /* 0x000fe40008011604 */
[----:B------:R-:W-:Y:S02]  /*54d0*/  USEL UR4, UR58, UR5, !UP0 ;  /* 0x000000053a047287 */ /* 0x000fe4000c000000 */
[----:B------:R-:W-:Y:S01]  /*54e0*/  USEL UR7, UR59, UR7, !UP1 ;  /* 0x000000073b077287 */ /* 0x000fe2000c800000 */
[----:B------:R-:W-:Y:S01]  /*54f0*/  UMOV UR5, UR9 ;  /* 0x0000000900057c82 */ /* 0x000fe20008000000 */
[----:B------:R-:W-:Y:S02]  /*5500*/  UIMAD.WIDE.U32 UR8, UR4, UR40, URZ ;  /* 0x00000028040872a5 */ /* 0x000fe4000f8e00ff */
[----:B------:R-:W-:Y:S03]  /*5510*/  USHF.R.U32.HI UR6, URZ, UR12, UR5 ;  /* 0x0000000cff067299 */ /* 0x000fe60008011605 */
[----:B------:R-:W-:Y:S01]  /*5520*/  UMOV UR5, UR11 ;  /* 0x0000000b00057c82 */ /* 0x000fe20008000000 */
[----:B------:R-:W-:Y:S02]  /*5530*/  UIMAD.WIDE.U32 UR10, UR7, UR40, URZ ;  /* 0x00000028070a72a5 */ /* 0x000fe4000f8e00ff */
[----:B------:R-:W-:Y:S02]  /*5540*/  USHF.R.U32.HI UR12, URZ, UR53, UR5 ;  /* 0x00000035ff0c7299 */ /* 0x000fe40008011605 */
[----:B------:R-:W-:Y:S01]  /*5550*/  USEL UR6, UR37, UR6, !UP0 ;  /* 0x0000000625067287 */ /* 0x000fe2000c000000 */
[----:B------:R-:W-:Y:S02]  /*5560*/  UMOV UR5, UR9 ;  /* 0x0000000900057c82 */ /* 0x000fe40008000000 */
[----:B------:R-:W-:Y:S01]  /*5570*/  UMOV UR10, UR11 ;  /* 0x0000000b000a7c82 */ /* 0x000fe20008000000 */
[----:B------:R-:W-:Y:S02]  /*5580*/  @UP2 USHF.R.U32.HI UR4, URZ, UR41, UR5 ;  /* 0x00000029ff042299 */ /* 0x000fe40008011605 */
[----:B------:R-:W-:Y:S02]  /*5590*/  @UP2 USHF.R.U32.HI UR7, URZ, UR41, UR10 ;  /* 0x00000029ff072299 */ /* 0x000fe4000801160a */
[----:B------:R-:W-:Y:S02]  /*55a0*/  UIMAD UR4, UR42, UR4, URZ ;  /* 0x000000042a0472a4 */ /* 0x000fe4000f8e02ff */
        /* <DEDUP_REMOVED lines=8> */
[----:B------:R-:W-:Y:S02]  /*5630*/  USEL UR11, UR6, UR4, !UP2 ;  /* 0x00000004060b7287 */ /* 0x000fe4000d000000 */
[----:B------:R-:W-:Y:S02]  /*5640*/  UIADD3 UR8, UPT, UPT, -UR5, URZ, URZ ;  /* 0x000000ff05087290 */ /* 0x000fe4000fffe1ff */
[----:B------:R-:W-:Y:S01]  /*5650*/  UIADD3 UR10, UPT, UPT, -UR11, URZ, URZ ;  /* 0x000000ff0b0a7290 */ /* 0x000fe2000fffe1ff */
[----:B------:R-:W-:Y:S01]  /*5660*/  @!UP0 UMOV UR4, UR9 ;  /* 0x0000000900048c82 */ /* 0x000fe20008000000 */
[----:B------:R-:W-:Y:S02]  /*5670*/  UIADD3 UR9, UPT, UPT, -UR6, URZ, URZ ;  /* 0x000000ff06097290 */ /* 0x000fe4000fffe1ff */
[----:B------:R-:W-:Y:S02]  /*5680*/  @!UP0 USHF.R.U32.HI UR4, URZ, UR41, UR4 ;  /* 0x00000029ff048299 */ /* 0x000fe40008011604 */
[----:B------:R-:W-:Y:S02]  /*5690*/  UIMAD UR10, UR42, UR10, UR6 ;  /* 0x0000000a2a0a72a4 */ /* 0x000fe4000f8e0206 */
[----:B------:R-:W-:Y:S04]  /*56a0*/  @!UP0 USEL UR4, UR5, UR4, !UP2 ;  /* 0x0000000405048287 */ /* 0x000fe8000d000000 */
[----:B------:R-:W-:Y:S02]  /*56b0*/  @!UP0 UIMAD UR10, UR7, UR10, UR4 ;  /* 0x0000000a070a82a4 */ /* 0x000fe4000f8e0204 */
[----:B------:R-:W-:Y:S02]  /*56c0*/  @!UP0 UIADD3 UR11, UPT, UPT, UR11, -UR4, URZ ;  /* 0x800000040b0b8290 */ /* 0x000fe4000fffe0ff */
[----:B------:R-:W-:Y:S02]  /*56d0*/  UIMAD UR7, UR43, UR8, UR38 ;  /* 0x000000082b0772a4 */ /* 0x000fe4000f8e0226 */
[----:B------:R-:W-:Y:S02]  /*56e0*/  @!UP0 UIMAD UR6, UR11, UR42, UR5 ;  /* 0x0000002a0b0682a4 */ /* 0x000fe4000f8e0205 */
[----:B------:R-:W-:Y:S01]  /*56f0*/  UIMAD UR4, UR54, UR9, UR37 ;  /* 0x00000009360472a4 */ /* 0x000fe2000f8e0225 */
[----:B------:R-:W-:Y:S02]  /*5700*/  @!UP0 UMOV UR5, UR10 ;  /* 0x0000000a00058c82 */ /* 0x000fe40008000000 */
[----:B------:R-:W-:Y:S02]  /*5710*/  UIMAD UR38, UR5, UR43, UR7 ;  /* 0x0000002b052672a4 */ /* 0x000fe4000f8e0207 */
[----:B------:R-:W-:Y:S11]  /*5720*/  UIMAD UR37, UR6, UR54, UR4 ;  /* 0x00000036062572a4 */ /* 0x000ff6000f8e0204 */
[----:B------:R-:W-:Y:S01]  /*5730*/  @!UPT UIADD3 URZ, UPT, UPT, URZ, URZ, URZ ;  /* 0x000000fffffff290 */ /* 0x000fe2000fffe0ff */
.L_x_90:
[----:B------:R-:W-:Y:S01]  /*5740*/  UISETP.NE.AND UP0, UPT, UR39, 0x1, UPT ;  /* 0x000000012700788c */ /* 0x000fe2000bf05270 */
[----:B------:R-:W-:Y:S01]  /*5750*/  LOP3.LUT P0, RZ, R50, 0x1b0, RZ, 0xc0, !PT ;  /* 0x000001b032ff7812 */ /* 0x000fe2000780c0ff */
[----:B------:R-:W-:Y:S01]  /*5760*/  USHF.L.U32 UR50, UR16, 0x6, URZ ;  /* 0x0000000610327899 */ /* 0x000fe200080006ff */
[----:B------:R-:W-:Y:S01]  /*5770*/  BSSY.RECONVERGENT B6, `(.L_x_91) ;  /* 0x0000034000067945 */ /* 0x000fe20003800200 */
[----:B------:R-:W-:Y:S01]  /*5780*/  USHF.L.U32 UR49, UR20, 0x7, URZ ;  /* 0x0000000714317899 */ /* 0x000fe200080006ff */
[----:B------:R-:W-:Y:S06]  /*5790*/  IADD3 R52, PT, PT, R52, 0x1, RZ ;  /* 0x0000000134347810 */ /* 0x000fec0007ffe0ff */
[----:B------:R-:W2:Y:S01]  /*57a0*/  @!UP0 LDCU.128 UR12, c[0x0][0xb10] ;  /* 0x00016200ff0c87ac */ /* 0x000ea20008000c00 */
[----:B------:R-:W3:Y:S01]  /*57b0*/  @!UP0 LDCU UR5, c[0x0][0xb0c] ;  /* 0x00016180ff0587ac */ /* 0x000ee20008000800 */
[----:B------:R-:W4:Y:S01]  /*57c0*/  @!UP0 LDCU UR10, c[0x0][0xb20] ;  /* 0x00016400ff0a87ac */ /* 0x000f220008000800 */
[----:B--2---:R-:W-:Y:S02]  /*57d0*/  UIMAD.WIDE.U32 UR8, UR38, UR12, URZ ;  /* 0x0000000c260872a5 */ /* 0x004fe4000f8e00ff */
[----:B------:R-:W-:Y:S02]  /*57e0*/  UIMAD.WIDE.U32 UR6, UR37, UR15, URZ ;  /* 0x0000000f250672a5 */ /* 0x000fe4000f8e00ff */
[----:B------:R-:W-:Y:S03]  /*57f0*/  @!UP0 UISETP.NE.AND UP1, UPT, UR14, 0x1, UPT ;  /* 0x000000010e00888c */ /* 0x000fe6000bf25270 */
[----:B------:R-:W-:Y:S01]  /*5800*/  @!UP0 UMOV UR4, UR9 ;  /* 0x0000000900048c82 */ /* 0x000fe20008000000 */
[----:B---3--:R-:W-:Y:S02]  /*5810*/  @!UP0 UISETP.NE.AND UP2, UPT, UR5, 0x1, UPT ;  /* 0x000000010500888c */ /* 0x008fe4000bf45270 */
[----:B------:R-:W-:Y:S01]  /*5820*/  @!UP0 USHF.R.U32.HI UR4, URZ, UR13, UR4 ;  /* 0x0000000dff048299 */ /* 0x000fe20008011604 */
[----:B------:R-:W-:Y:S02]  /*5830*/  @!UP0 UMOV UR6, UR7 ;  /* 0x0000000700068c82 */ /* 0x000fe40008000000 */
[----:B----4-:R-:W-:Y:S02]  /*5840*/  @!UP0 USHF.R.U32.HI UR6, URZ, UR10, UR6 ;  /* 0x0000000aff068299 */ /* 0x010fe40008011606 */
[----:B------:R-:W-:Y:S02]  /*5850*/  @!UP0 USEL UR7, UR38, UR4, !UP2 ;  /* 0x0000000426078287 */ /* 0x000fe4000d000000 */
[----:B------:R-:W-:Y:S04]  /*5860*/  @!UP0 USEL UR6, UR37, UR6, !UP1 ;  /* 0x0000000625068287 */ /* 0x000fe8000c800000 */
[----:B------:R-:W-:Y:S02]  /*5870*/  @!UP0 UIADD3 UR4, UPT, UPT, -UR7, UR6, URZ ;  /* 0x0000000607048290 */ /* 0x000fe4000fffe1ff */
[----:B------:R-:W-:Y:S02]  /*5880*/  @!UP0 UIADD3 UR6, UPT, UPT, UR7, -UR6, URZ ;  /* 0x8000000607068290 */ /* 0x000fe4000fffe0ff */
[----:B------:R-:W-:Y:S02]  /*5890*/  @!UP0 UIMAD UR38, UR4, UR5, UR38 ;  /* 0x00000005042682a4 */ /* 0x000fe4000f8e0226 */
[----:B------:R-:W-:Y:S01]  /*58a0*/  @!UP0 UIMAD UR37, UR6, UR14, UR37 ;  /* 0x0000000e062582a4 */ /* 0x000fe2000f8e0225 */
[----:B------:R-:W-:Y:S11]  /*58b0*/  @!P0 BRA `(.L_x_92) ;  /* 0x00000000007c8947 */ /* 0x000ff60003800000 */
[----:B------:R-:W2:Y:S01]  /*58c0*/  LDCU.64 UR8, c[0x4][0x80] ;  /* 0x01001000ff0877ac */ /* 0x000ea20008000a00 */
[----:B------:R-:W-:Y:S01]  /*58d0*/  MOV R2, 0x0 ;  /* 0x0000000000027802 */ /* 0x000fe20000000f00 */
[----:B------:R-:W-:Y:S02]  /*58e0*/  HFMA2 R12, -RZ, RZ, 0, 5.9604644775390625e-08 ;  /* 0x00000001ff0c7431 */ /* 0x000fe400000001ff */
[----:B------:R-:W-:Y:S01]  /*58f0*/  IMAD.MOV.U32 R8, RZ, RZ, 0x70 ;  /* 0x00000070ff087424 */ /* 0x000fe200078e00ff */
[----:B------:R3:W4:Y:S01]  /*5900*/  LDC.64 R14, c[0x4][R2] ;  /* 0x01000000020e7b82 */ /* 0x0007220000000a00 */
[----:B------:R-:W1:Y:S01]  /*5910*/  LDCU.64 UR6, c[0x4][0x88] ;  /* 0x01001100ff0677ac */ /* 0x000e620008000a00 */
[----:B------:R-:W-:Y:S01]  /*5920*/  IMAD.MOV.U32 R13, RZ, RZ, RZ ;  /* 0x000000ffff0d7224 */ /* 0x000fe200078e00ff */
[----:B------:R-:W1:Y:S01]  /*5930*/  LDCU.64 UR4, c[0x4][0x8] ;  /* 0x01000100ff0477ac */ /* 0x000e620008000a00 */
[----:B--2---:R-:W-:Y:S01]  /*5940*/  MOV R5, UR9 ;  /* 0x0000000900057c02 */ /* 0x004fe20008000f00 */
[----:B------:R-:W-:Y:S01]  /*5950*/  IMAD.U32 R4, RZ, RZ, UR8 ;  /* 0x00000008ff047e24 */ /* 0x000fe2000f8e00ff */
[----:B-1----:R-:W-:Y:S01]  /*5960*/  MOV R7, UR7 ;  /* 0x0000000700077c02 */ /* 0x002fe20008000f00 */
[----:B------:R-:W-:Y:S01]  /*5970*/  IMAD.U32 R6, RZ, RZ, UR6 ;  /* 0x00000006ff067e24 */ /* 0x000fe2000f8e00ff */
[----:B------:R-:W-:Y:S01]  /*5980*/  MOV R11, UR5 ;  /* 0x00000005000b7c02 */ /* 0x000fe20008000f00 */
[----:B------:R-:W-:Y:S02]  /*5990*/  IMAD.U32 R10, RZ, RZ, UR4 ;  /* 0x00000004ff0a7e24 */ /* 0x000fe4000f8e00ff */
[----:B------:R-:W-:Y:S07]  /*59a0*/  LEPC R20, `(.L_x_93) ;  /* 0x000000001014794e */ /* 0x000fee0000000000 */
[----:B---345:R-:W-:Y:S05]  /*59b0*/  CALL.ABS.NOINC R14 ;  /* 0x000000000e007343 */ /* 0x038fea0003c00000 */
.L_x_93:
[----:B------:R-:W1:Y:S01]  /*59c0*/  LDCU.64 UR8, c[0x4][0x80] ;  /* 0x01001000ff0877ac */ /* 0x000e620008000a00 */
[----:B------:R-:W2:Y:S01]  /*59d0*/  LDC.64 R2, c[0x4][R2] ;  /* 0x0100000002027b82 */ /* 0x000ea20000000a00 */
[----:B------:R-:W-:Y:S02]  /*59e0*/  HFMA2 R12, -RZ, RZ, 0, 5.9604644775390625e-08 ;  /* 0x00000001ff0c7431 */ /* 0x000fe400000001ff */
[----:B------:R-:W-:Y:S02]  /*59f0*/  IMAD.MOV.U32 R8, RZ, RZ, 0x70 ;  /* 0x00000070ff087424 */ /* 0x000fe400078e00ff */
[----:B------:R-:W-:Y:S01]  /*5a00*/  IMAD.MOV.U32 R13, RZ, RZ, RZ ;  /* 0x000000ffff0d7224 */ /* 0x000fe200078e00ff */
[----:B------:R-:W3:Y:S01]  /*5a10*/  LDCU.64 UR6, c[0x4][0x88] ;  /* 0x01001100ff0677ac */ /* 0x000ee20008000a00 */
[----:B------:R-:W4:Y:S01]  /*5a20*/  LDCU.64 UR4, c[0x4][0x8] ;  /* 0x01000100ff0477ac */ /* 0x000f220008000a00 */
[----:B-1----:R-:W-:Y:S02]  /*5a30*/  MOV R4, UR8 ;  /* 0x0000000800047c02 */ /* 0x002fe40008000f00 */
[----:B------:R-:W-:Y:S02]  /*5a40*/  MOV R5, UR9 ;  /* 0x0000000900057c02 */ /* 0x000fe40008000f00 */
[----:B---3--:R-:W-:Y:S01]  /*5a50*/  MOV R7, UR7 ;  /* 0x0000000700077c02 */ /* 0x008fe20008000f00 */
[----:B------:R-:W-:Y:S01]  /*5a60*/  IMAD.U32 R6, RZ, RZ, UR6 ;  /* 0x00000006ff067e24 */ /* 0x000fe2000f8e00ff */
[----:B----4-:R-:W-:Y:S01]  /*5a70*/  MOV R11, UR5 ;  /* 0x00000005000b7c02 */ /* 0x010fe20008000f00 */
[----:B------:R-:W-:Y:S02]  /*5a80*/  IMAD.U32 R10, RZ, RZ, UR4 ;  /* 0x00000004ff0a7e24 */ /* 0x000fe4000f8e00ff */
[----:B------:R-:W-:Y:S07]  /*5a90*/  LEPC R20, `(.L_x_92) ;  /* 0x000000001014794e */ /* 0x000fee0000000000 */
[----:B--2---:R-:W-:Y:S05]  /*5aa0*/  CALL.ABS.NOINC R2 ;  /* 0x0000000002007343 */ /* 0x004fea0003c00000 */
.L_x_92:
[----:B------:R-:W-:Y:S05]  /*5ab0*/  BSYNC.RECONVERGENT B6 ;  /* 0x0000000000067941 */ /* 0x000fea0003800200 */
.L_x_91:
[----:B------:R-:W-:Y:S01]  /*5ac0*/  R2UR UR4, R49 ;  /* 0x00000000310472ca */ /* 0x000fe200000e0000 */
[----:B------:R-:W-:Y:S01]  /*5ad0*/  UISETP.NE.U32.AND UP0, UPT, UR62, URZ, UPT ;  /* 0x000000ff3e00728c */ /* 0x000fe2000bf05070 */
[----:B------:R-:W-:Y:S02]  /*5ae0*/  ISETP.NE.U32.AND P4, PT, R42, RZ, PT ;  /* 0x000000ff2a00720c */ /* 0x000fe40003f85070 */
[----:B------:R-:W-:Y:S01]  /*5af0*/  ISETP.NE.U32.AND P2, PT, RZ, UR56, PT ;  /* 0x00000038ff007c0c */ /* 0x000fe2000bf45070 */
[----:B------:R-:W-:Y:S01]  /*5b00*/  UISETP.NE.AND.EX UP1, UPT, UR63, URZ, UPT, UP0 ;  /* 0x000000ff3f00728c */ /* 0x000fe2000bf25300 */
[----:B------:R-:W-:Y:S01]  /*5b10*/  ISETP.NE.AND.EX P4, PT, R43, RZ, PT, P4 ;  /* 0x000000ff2b00720c */ /* 0x000fe20003f85340 */
[----:B------:R-:W-:Y:S01]  /*5b20*/  UPLOP3.LUT UP0, UPT, UPT, UPT, UPT, 0x40, 0x4 ;  /* 0x000000000004789c */ /* 0x000fe20003f0e870 */
[----:B------:R-:W-:Y:S05]  /*5b30*/  ISETP.NE.AND.EX P2, PT, RZ, UR57, PT, P2 ;  /* 0x00000039ff007c0c */ /* 0x000fea000bf45320 */
[----:B------:R-:W-:Y:S06]  /*5b40*/  UISETP.NE.AND UP2, UPT, UR4, URZ, UPT ;  /* 0x000000ff0400728c */ /* 0x000fec000bf45270 */
[----:B------:R-:W-:Y:S05]  /*5b50*/  PLOP3.LUT P1, PT, PT, PT, UP2, 0x80, 0x8 ;  /* 0x000000000008781c */ /* 0x000fea0003f2f028 */
[----:B------:R-:W-:Y:S06]  /*5b60*/  @UP2 UPLOP3.LUT UP0, UPT, UPT, UPT, UP1, 0x80, 0x8 ;  /* 0x000000000008289c */ /* 0x000fec0003f0f010 */
[----:B------:R-:W-:Y:S01]  /*5b70*/  PLOP3.LUT P0, PT, PT, PT, UP0, 0x80, 0x8 ;  /* 0x000000000008781c */ /* 0x000fe20003f0f008 */
[----:B------:R-:W-:Y:S01]  /*5b80*/  @!UPT UIADD3 URZ, UPT, UPT, URZ, URZ, URZ ;  /* 0x000000fffffff290 */ /* 0x000fe2000fffe0ff */
[----:B------:R-:W-:Y:S11]  /*5b90*/  BRA.U !UP1, `(.L_x_94) ;  /* 0x00000001093c7547 */ /* 0x000ff6000b800000 */
[----:B------:R-:W-:Y:S01]  /*5ba0*/  UISETP.NE.U32.AND UP0, UPT, UR56, URZ, UPT ;  /* 0x000000ff3800728c */ /* 0x000fe2000bf05070 */
[----:B-1----:R-:W-:Y:S01]  /*5bb0*/  HFMA2 R0, -RZ, RZ, 0, 5.9604644775390625e-08 ;  /* 0x00000001ff007431 */ /* 0x002fe200000001ff */
[----:B------:R-:W1:Y:S01]  /*5bc0*/  LDCU.64 UR8, c[0x0][0x358] ;  /* 0x00006b00ff0877ac */ /* 0x000e620008000a00 */
[----:B------:R-:W-:Y:S01]  /*5bd0*/  IMAD.MOV.U32 R45, RZ, RZ, 0x1 ;  /* 0x00000001ff2d7424 */ /* 0x000fe200078e00ff */
[----:B------:R-:W-:Y:S06]  /*5be0*/  UISETP.NE.AND.EX UP0, UPT, UR57, URZ, UPT, UP0 ;  /* 0x000000ff3900728c */ /* 0x000fec000bf05300 */
[----:B------:R-:W-:Y:S05]  /*5bf0*/  PLOP3.LUT P3, PT, PT, PT, UP0, 0x80, 0x8 ;  /* 0x000000000008781c */ /* 0x000fea0003f6f008 */
[----:B------:R-:W2:Y:S01]  /*5c00*/  @UP0 LDCU.64 UR4, c[0x0][0x888] ;  /* 0x00011100ff0407ac */ /* 0x000ea20008000a00 */
[----:B------:R-:W-:Y:S07]  /*5c10*/  @UP0 UIMAD UR6, UR36, UR62, URZ ;  /* 0x0000003e240602a4 */ /* 0x000fee000f8e02ff */
[----:B------:R-:W-:Y:S01]  /*5c20*/  @!P3 PRMT R45, R0, 0x7610, R45 ;  /* 0x00007610002db816 */ /* 0x000fe2000000002d */
[----:B--2---:R-:W-:Y:S06]  /*5c30*/  @UP0 UIMAD.WIDE UR4, UR6, 0x4, UR4 ;  /* 0x00000004060408a5 */ /* 0x004fec000f8e0204 */
[----:B------:R-:W-:Y:S01]  /*5c40*/  IMAD.U32 R2, RZ, RZ, UR4 ;  /* 0x00000004ff027e24 */ /* 0x000fe2000f8e00ff */
[----:B------:R-:W-:Y:S04]  /*5c50*/  MOV R3, UR5 ;  /* 0x0000000500037c02 */ /* 0x000fe80008000f00 */
[----:B------:R-:W2:Y:S01]  /*5c60*/  @!UP0 LDCU UR4, c[0x0][0x880] ;  /* 0x00011000ff0487ac */ /* 0x000ea20008000800 */
[----:B-1---5:R3:W5:Y:S02]  /*5c70*/  @P3 LDG.E R27, desc[UR8][R2.64] ;  /* 0x00000008021b3981 */ /* 0x022764000c1e1900 */
[----:B--23--:R-:W-:Y:S02]  /*5c80*/  @!P3 IMAD.U32 R27, RZ, RZ, UR4 ;  /* 0x00000004ff1bbe24 */ /* 0x00cfe4000f8e00ff */
.L_x_94:
[----:B------:R-:W-:Y:S05]  /*5c90*/  @!P4 BRA `(.L_x_95) ;  /* 0x000000000024c947 */ /* 0x000fea0003800000 */
[----:B------:R-:W-:Y:S01]  /*5ca0*/  ISETP.NE.U32.AND P3, PT, R40, RZ, PT ;  /* 0x000000ff2800720c */ /* 0x000fe20003f65070 */
[----:B------:R-:W2:Y:S03]  /*5cb0*/  LDCU.64 UR4, c[0x0][0x358] ;  /* 0x00006b00ff0477ac */ /* 0x000ea60008000a00 */
[----:B------:R-:W-:Y:S11]  /*5cc0*/  ISETP.NE.AND.EX P3, PT, R41, RZ, PT, P3 ;  /* 0x000000ff2900720c */ /* 0x000ff60003f65330 */
[----:B------:R-:W-:Y:S02]  /*5cd0*/  @!UPT UIADD3 URZ, UPT, UPT, URZ, URZ, URZ ;  /* 0x000000fffffff290 */ /* 0x000fe4000fffe0ff */
[----:B------:R-:W3:Y:S01]  /*5ce0*/  @P3 LDC.64 R2, c[0x0][0x8a8] ;  /* 0x00022a00ff023b82 */ /* 0x000ee20000000a00 */
[----:B-1----:R-:W-:Y:S04]  /*5cf0*/  @P3 IMAD R0, R42, UR36, RZ ;  /* 0x000000242a003c24 */ /* 0x002fe8000f8e02ff */
[----:B---3--:R-:W-:Y:S05]  /*5d00*/  @P3 IMAD.WIDE R2, R0, 0x4, R2 ;  /* 0x0000000400023825 */ /* 0x008fea00078e0202 */
[----:B--2--5:R2:W5:Y:S02]  /*5d10*/  @P3 LDG.E R24, desc[UR4][R2.64] ;  /* 0x0000000402183981 */ /* 0x024564000c1e1900 */
[----:B--2---:R-:W3:Y:S02]  /*5d20*/  @!P3 LDC R24, c[0x0][0x8a0] ;  /* 0x00022800ff18bb82 */ /* 0x004ee40000000800 */
.L_x_95:
[----:B-----5:R-:W-:Y:S01]  /*5d30*/  FSETP.NEU.AND P3, PT, R27, RZ, PT ;  /* 0x000000ff1b00720b */ /* 0x020fe20003f6d000 */
[----:B------:R-:W-:Y:S01]  /*5d40*/  IMAD.SHL.U32 R62, R44, 0x2, RZ ;  /* 0x000000022c3e7824 */ /* 0x000fe200078e00ff */
[----:B------:R-:W-:Y:S01]  /*5d50*/  SEL R4, RZ, 0xffffffff, P2 ;  /* 0xffffffffff047807 */ /* 0x000fe20001000000 */
[----:B------:R-:W-:Y:S01]  /*5d60*/  BSSY B1, `(.L_x_96) ;  /* 0x0000036000017945 */ /* 0x000fe20003800000 */
[----:B------:R-:W-:Y:S01]  /*5d70*/  @P1 LOP3.LUT P2, RZ, R45, 0xff, RZ, 0xc0, !PT ;  /* 0x000000ff2dff1812 */ /* 0x000fe2000784c0ff */
[----:B------:R-:W-:Y:S01]  /*5d80*/  VIADD R60, R62, UR44 ;  /* 0x0000002c3e3c7c36 */ /* 0x000fe20008000000 */
[----:B-1----:R-:W-:Y:S01]  /*5d90*/  @P1 SEL R0, RZ, 0xffffffff, P3 ;  /* 0xffffffffff001807 */ /* 0x002fe20001800000 */
[----:B------:R-:W-:Y:S01]  /*5da0*/  IMAD.MOV.U32 R63, RZ, RZ, 0x1 ;  /* 0x00000001ff3f7424 */ /* 0x000fe200078e00ff */
[----:B------:R-:W-:Y:S01]  /*5db0*/  LOP3.LUT R55, R55, 0x1, RZ, 0x3c, !PT ;  /* 0x0000000137377812 */ /* 0x000fe200078e3cff */
[----:B------:R-:W-:Y:S01]  /*5dc0*/  IMAD.MOV.U32 R61, RZ, RZ, RZ ;  /* 0x000000ffff3d7224 */ /* 0x000fe200078e00ff */
[----:B------:R-:W-:Y:S02]  /*5dd0*/  @P0 SEL R0, R4, R0, !P2 ;  /* 0x0000000004000207 */ /* 0x000fe40005000000 */
[----:B------:R-:W-:Y:S02]  /*5de0*/  CS2R R38, SRZ ;  /* 0x0000000000267805 */ /* 0x000fe4000001ff00 */
[----:B------:R-:W-:Y:S02]  /*5df0*/  LEA R26, R22, UR44, 0x3 ;  /* 0x0000002c161a7c11 */ /* 0x000fe4000f8e18ff */
[----:B------:R-:W-:Y:S02]  /*5e00*/  CS2R R36, SRZ ;  /* 0x0000000000247805 */ /* 0x000fe4000001ff00 */
[----:B------:R-:W-:Y:S02]  /*5e10*/  @P1 LOP3.LUT R0, R0, 0x1, RZ, 0xc0, !PT ;  /* 0x0000000100001812 */ /* 0x000fe400078ec0ff */
[----:B------:R-:W-:Y:S02]  /*5e20*/  CS2R R30, SRZ ;  /* 0x00000000001e7805 */ /* 0x000fe4000001ff00 */
[----:B------:R-:W-:Y:S02]  /*5e30*/  SHF.L.U32 R2, R54, 0x1f, RZ ;  /* 0x0000001f36027819 */ /* 0x000fe400000006ff */
[----:B------:R-:W-:Y:S02]  /*5e40*/  CS2R R28, SRZ ;  /* 0x00000000001c7805 */ /* 0x000fe4000001ff00 */
[----:B------:R-:W-:Y:S01]  /*5e50*/  ISETP.NE.U32.OR P5, PT, R0, 0x1, !P1 ;  /* 0x000000010000780c */ /* 0x000fe20004fa5470 */
[----:B------:R-:W-:Y:S01]  /*5e60*/  IMAD.IADD R59, R56, 0x1, R60 ;  /* 0x00000001383b7824 */ /* 0x000fe200078e023c */
[----:B------:R-:W-:Y:S02]  /*5e70*/  PLOP3.LUT P2, PT, PT, PT, UP1, 0x80, 0x8 ;  /* 0x000000000008781c */ /* 0x000fe40003f4f018 */
[----:B------:R-:W-:Y:S02]  /*5e80*/  LEA.HI R25, R22, R22, RZ, 0x1 ;  /* 0x0000001616197211 */ /* 0x000fe400078f08ff */
[----:B------:R-:W-:Y:S02]  /*5e90*/  LOP3.LUT P4, R51, R45, 0xff, RZ, 0xc0, !PT ;  /* 0x000000ff2d337812 */ /* 0x000fe4000788c0ff */
[----:B------:R-:W-:Y:S02]  /*5ea0*/  SEL R3, RZ, 0xffffffff, P3 ;  /* 0xffffffffff037807 */ /* 0x000fe40001800000 */
[----:B------:R-:W-:Y:S03]  /*5eb0*/  P2R R58, PR, RZ, 0x20 ;  /* 0x00000020ff3a7803 */ /* 0x000fe60000000000 */
[----:B------:R-:W-:Y:S02]  /*5ec0*/  @P5 SHF.L.U32 R0, R55, 0x1f, RZ ;  /* 0x0000001f37005819 */ /* 0x000fe400000006ff */
[----:B------:R-:W-:Y:S02]  /*5ed0*/  @P2 SEL R3, R4, R3, !P4 ;  /* 0x0000000304032207 */ /* 0x000fe40006000000 */
[----:B------:R1:W2:Y:S02]  /*5ee0*/  @P5 SYNCS.PHASECHK.TRANS64.TRYWAIT P1, [UR44+0x30], R0 ;  /* 0x00003000ff0055a7 */ /* 0x0002a4000802112c */
[----:B------:R-:W-:Y:S04]  /*5ef0*/  LOP3.LUT R3, R3, 0x1, RZ, 0xc0, !PT ;  /* 0x0000000103037812 */ /* 0x000fe800078ec0ff */
[----:B------:R-:W-:Y:S04]  /*5f00*/  ISETP.NE.U32.AND P2, PT, R3, 0x1, PT ;  /* 0x000000010300780c */ /* 0x000fe80003f45070 */
[----:B------:R-:W-:Y:S01]  /*5f10*/  P2R R64, PR, RZ, 0x4 ;  /* 0x00000004ff407803 */ /* 0x000fe20000000000 */
[----:B------:R4:W3:Y:S01]  /*5f20*/  SYNCS.PHASECHK.TRANS64.TRYWAIT P0, [R26+URZ+0xa0], R2 ;  /* 0x0000a0021a0075a7 */ /* 0x0008e200080011ff */
[C---:B-1----:R-:W-:Y:S01]  /*5f30*/  IMAD.SHL.U32 R0, R25.reuse, 0x40, RZ ;  /* 0x0000004019007824 */ /* 0x042fe200078e00ff */
[----:B------:R-:W-:Y:S04]  /*5f40*/  LOP3.LUT R25, R25, 0xffe, RZ, 0xc0, !PT ;  /* 0x00000ffe19197812 */ /* 0x000fe800078ec0ff */
[----:B------:R-:W-:Y:S01]  /*5f50*/  LOP3.LUT R0, R0, 0xffffff80, RZ, 0xc0, !PT ;  /* 0xffffff8000007812 */ /* 0x000fe200078ec0ff */
[----:B------:R-:W-:Y:S04]  /*5f60*/  IMAD.IADD R25, R22, 0x1, -R25 ;  /* 0x0000000116197824 */ /* 0x000fe800078e0a19 */
[----:B------:R-:W-:Y:S04]  /*5f70*/  IMAD.IADD R0, R23, 0x1, R0 ;  /* 0x0000000117007824 */ /* 0x000fe800078e0200 */
[----:B------:R-:W-:Y:S01]  /*5f80*/  IMAD R25, R25, 0x100000, R0 ;  /* 0x0010000019197824 */ /* 0x000fe200078e0200 */
[----:B--2---:R-:W-:Y:S01]  /*5f90*/  @P5 SEL R63, RZ, 0x1, !P1 ;  /* 0x00000001ff3f5807 */ /* 0x004fe20004800000 */
[----:B----4-:R-:W-:Y:S06]  /*5fa0*/  @!P5 BRA `(.L_x_97) ;  /* 0x000000000044d947 */ /* 0x010fec0003800000 */
[----:B------:R-:W-:Y:S01]  /*5fb0*/  IMAD.MOV.U32 R38, RZ, RZ, RZ ;  /* 0x000000ffff267224 */ /* 0x000fe200078e00ff */
[----:B------:R-:W-:Y:S01]  /*5fc0*/  ISETP.NE.AND P1, PT, R63, RZ, PT ;  /* 0x000000ff3f00720c */ /* 0x000fe20003f25270 */
[----:B------:R-:W-:Y:S01]  /*5fd0*/  BSSY B0, `(.L_x_98) ;  /* 0x0000008000007945 */ /* 0x000fe20003800000 */
[----:B------:R-:W-:Y:S02]  /*5fe0*/  CS2R R30, SRZ ;  /* 0x00000000001e7805 */ /* 0x000fe4000001ff00 */
[----:B------:R-:W-:Y:S02]  /*5ff0*/  CS2R R28, SRZ ;  /* 0x00000000001c7805 */ /* 0x000fe4000001ff00 */
[----:B------:R-:W-:Y:S07]  /*6000*/  CS2R R36, SRZ ;  /* 0x0000000000247805 */ /* 0x000fee000001ff00 */
[----:B------:R-:W-:Y:S05]  /*6010*/  @P1 BRA `(.L_x_99) ;  /* 0x00000000000c1947 */ /* 0x000fea0003800000 */
[----:B------:R-:W-:Y:S04]  /*6020*/  SHF.L.U32 R3, R55, 0x1f, RZ ;  /* 0x0000001f37037819 */ /* 0x000fe800000006ff */
[----:B------:R-:W1:Y:S02]  /*6030*/  SYNCS.PHASECHK.TRANS64.TRYWAIT P1, [UR44+0x30], R3 ;  /* 0x00003003ff0075a7 */ /* 0x000e64000802112c */
[----:B-1----:R-:W-:Y:S05]  /*6040*/  @!P1 BRA `(.L_x_100) ;  /* 0x0000002c009c9947 */ /* 0x002fea0003800000 */
.L_x_99:
[----:B------:R-:W-:Y:S05]  /*6050*/  BSYNC B0 ;  /* 0x0000000000007941 */ /* 0x000fea0003800000 */
.L_x_98:
[----:B------:R-:W-:Y:S01]  /*6060*/  ISETP.NE.AND P1, PT, R64, RZ, PT ;  /* 0x000000ff4000720c */ /* 0x000fe20003f25270 */
[----:B------:R-:W-:Y:S11]  /*6070*/  HFMA2 R61, -RZ, RZ, 0, 5.9604644775390625e-08 ;  /* 0x00000001ff3d7431 */ /* 0x000ff600000001ff */
[----:B------:R-:W-:Y:S01]  /*6080*/  @!UPT UIADD3 URZ, UPT, UPT, URZ, URZ, URZ ;  /* 0x000000fffffff290 */ /* 0x000fe2000fffe0ff */
[----:B------:R-:W-:Y:S05]  /*6090*/  @P1 WARPSYNC.ALL ;  /* 0x0000000000001948 */ /* 0x000fea0003800000 */
[----:B------:R2:W4:Y:S04]  /*60a0*/  @P1 LDSM.16.M88.4 R28, [R62+UR44+0x200] ;  /* 0x0002002c3e1c183b */ /* 0x0005280008000200 */
[----:B------:R2:W1:Y:S02]  /*60b0*/  @P1 LDSM.16.M88.4 R36, [R59+0x200] ;  /* 0x000200003b24183b */ /* 0x0004640000000200 */
.L_x_97:
[----:B------:R-:W-:Y:S05]  /*60c0*/  BSYNC B1 ;  /* 0x0000000000017941 */ /* 0x000fea0003800000 */
.L_x_96:
[----:B-1----:R-:W-:Y:S04]  /*60d0*/  SHF.R.U32.HI R0, RZ, 0x15, R25 ;  /* 0x00000015ff007819 */ /* 0x002fe80000011619 */
[----:B------:R-:W-:Y:S01]  /*60e0*/  LOP3.LUT P1, RZ, R0, 0x3, R46, 0x48, !PT ;  /* 0x0000000300ff7812 */ /* 0x000fe2000782482e */
[----:B------:R-:W-:Y:S01]  /*60f0*/  @!UPT UIADD3 URZ, UPT, UPT, URZ, URZ, URZ ;  /* 0x000000fffffff290 */ /* 0x000fe2000fffe0ff */
[----:B---3--:R-:W-:Y:S11]  /*6100*/  @P0 BRA `(.L_x_101) ;  /* 0x0000000000080947 */ /* 0x008ff60003800000 */
[----:B------:R-:W1:Y:S02]  /*6110*/  SYNCS.PHASECHK.TRANS64.TRYWAIT P0, [R26+URZ+0xa0], R2 ;  /* 0x0000a0021a0075a7 */ /* 0x000e6400080011ff */
[----:B-1----:R-:W-:Y:S05]  /*6120*/  @!P0 BRA `(.L_x_102) ;  /* 0x0000002c007c8947 */ /* 0x002fea0003800000 */
.L_x_101:
[----:B------:R-:W-:Y:S05]  /*6130*/  @!P1 BRA `(.L_x_103) ;  /* 0x0000000000409947 */ /* 0x000fea0003800000 */
[----:B------:R-:W3:Y:S01]  /*6140*/  LDCU.64 UR8, c[0x4][0x70] ;  /* 0x01000e00ff0877ac */ /* 0x000ee20008000a00 */
[----:B------:R-:W-:Y:S01]  /*6150*/  MOV R3, 0x0 ;  /* 0x0000000000037802 */ /* 0x000fe20000000f00 */
[----:B------:R-:W-:Y:S02]  /*6160*/  HFMA2 R12, -RZ, RZ, 0, 5.9604644775390625e-08 ;  /* 0x00000001ff0c7431 */ /* 0x000fe400000001ff */
[----:B------:R-:W-:Y:S02]  /*6170*/  IMAD.MOV.U32 R8, RZ, RZ, 0x192 ;  /* 0x00000192ff087424 */ /* 0x000fe400078e00ff */
[----:B------:R-:W-:Y:S01]  /*6180*/  IMAD.MOV.U32 R13, RZ, RZ, RZ ;  /* 0x000000ffff0d7224 */ /* 0x000fe200078e00ff */
[----:B------:R-:W5:Y:S01]  /*6190*/  LDCU.64 UR6, c[0x4][0x78] ;  /* 0x01000f00ff0677ac */ /* 0x000f620008000a00 */
[----:B-1----:R-:W1:Y:S01]  /*61a0*/  LDC.64 R2, c[0x4][R3] ;  /* 0x0100000003027b82 */ /* 0x002e620000000a00 */
[----:B------:R-:W2:Y:S01]  /*61b0*/  LDCU.64 UR4, c[0x4][0x10] ;  /* 0x01000200ff0477ac */ /* 0x000ea20008000a00 */
[----:B---3--:R-:W-:Y:S01]  /*61c0*/  MOV R5, UR9 ;  /* 0x0000000900057c02 */ /* 0x008fe20008000f00 */
[----:B------:R-:W-:Y:S01]  /*61d0*/  IMAD.U32 R4, RZ, RZ, UR8 ;  /* 0x00000008ff047e24 */ /* 0x000fe2000f8e00ff */
[----:B-----5:R-:W-:Y:S01]  /*61e0*/  MOV R7, UR7 ;  /* 0x0000000700077c02 */ /* 0x020fe20008000f00 */
[----:B------:R-:W-:Y:S01]  /*61f0*/  IMAD.U32 R6, RZ, RZ, UR6 ;  /* 0x00000006ff067e24 */ /* 0x000fe2000f8e00ff */
[----:B--2---:R-:W-:Y:S01]  /*6200*/  MOV R11, UR5 ;  /* 0x00000005000b7c02 */ /* 0x004fe20008000f00 */
[----:B------:R-:W-:Y:S02]  /*6210*/  IMAD.U32 R10, RZ, RZ, UR4 ;  /* 0x00000004ff0a7e24 */ /* 0x000fe4000f8e00ff */
[----:B------:R-:W-:Y:S07]  /*6220*/  LEPC R20, `(.L_x_103) ;  /* 0x000000001014794e */ /* 0x000fee0000000000 */
[----:B-1--4-:R-:W-:Y:S05]  /*6230*/  CALL.ABS.NOINC R2 ;  /* 0x0000000002007343 */ /* 0x012fea0003c00000 */
.L_x_103:
[----:B----4-:R-:W-:Y:S01]  /*6240*/  SHF.L.U32 R3, R28, 0x10, RZ ;  /* 0x000000101c037819 */ /* 0x010fe200000006ff */
[----:B------:R-:W-:Y:S05]  /*6250*/  WARPSYNC.ALL ;  /* 0x0000000000007948 */ /* 0x000fea0003800000 */
[----:B------:R-:W-:Y:S01]  /*6260*/  R2UR UR4, R25 ;  /* 0x00000000190472ca */ /* 0x000fe200000e0000 */
[----:B------:R-:W-:Y:S01]  /*6270*/  BSSY.RECONVERGENT B0, `(.L_x_104) ;  /* 0x000004e000007945 */ /* 0x000fe20003800200 */
[C---:B------:R-:W-:Y:S02]  /*6280*/  SHF.L.U32 R20, R29.reuse, 0x10, RZ ;  /* 0x000000101d147819 */ /* 0x040fe400000006ff */
[----:B------:R-:W-:Y:S02]  /*6290*/  LOP3.LUT R21, R29, 0xffff0000, RZ, 0xc0, !PT ;  /* 0xffff00001d157812 */ /* 0x000fe400078ec0ff */
[----:B------:R-:W-:Y:S07]  /*62a0*/  ISETP.NE.AND P0, PT, R57, RZ, PT ;  /* 0x000000ff3900720c */ /* 0x000fee0003f05270 */
[----:B------:R-:W3:Y:S02]  /*62b0*/  LDTM.16dp256bit.x4 R4, tmem[UR4] ;  /* 0x00000004000479ee */ /* 0x000ee40008120000 */
[----:B---3--:R-:W-:Y:S01]  /*62c0*/  FMUL R0, R24, R4 ;  /* 0x0000000418007220 */ /* 0x008fe20000400000 */
[----:B------:R-:W-:Y:S01]  /*62d0*/  LOP3.LUT R4, R28, 0xffff0000, RZ, 0xc0, !PT ;  /* 0xffff00001c047812 */ /* 0x000fe200078ec0ff */
[C---:B-1----:R-:W-:Y:S01]  /*62e0*/  FMUL R2, R24.reuse, R5 ;  /* 0x0000000518027220 */ /* 0x042fe20000400000 */
[C---:B------:R-:W-:Y:S01]  /*62f0*/  FMUL R7, R24.reuse, R7 ;  /* 0x0000000718077220 */ /* 0x040fe20000400000 */
[C---:B------:R-:W-:Y:S01]  /*6300*/  FFMA R0, R27.reuse, R3, R0 ;  /* 0x000000031b007223 */ /* 0x040fe20000000000 */
[C---:B------:R-:W-:Y:S01]  /*6310*/  FMUL R3, R24.reuse, R6 ;  /* 0x0000000618037220 */ /* 0x040fe20000400000 */
[C---:B------:R-:W-:Y:S01]  /*6320*/  FFMA R2, R27.reuse, R4, R2 ;  /* 0x000000041b027223 */ /* 0x040fe20000000002 */
[C---:B------:R-:W-:Y:S01]  /*6330*/  FMUL R4, R24.reuse, R8 ;  /* 0x0000000818047220 */ /* 0x040fe20000400000 */
[C---:B------:R-:W-:Y:S01]  /*6340*/  FMUL R8, R24.reuse, R12 ;  /* 0x0000000c18087220 */ /* 0x040fe20000400000 */
[----:B------:R-:W-:Y:S01]  /*6350*/  FMUL R12, R24, R16 ;  /* 0x00000010180c7220 */ /* 0x000fe20000400000 */
[----:B------:R-:W-:Y:S01]  /*6360*/  SHF.L.U32 R16, R30, 0x10, RZ ;  /* 0x000000101e107819 */ /* 0x000fe200000006ff */
[C---:B------:R-:W-:Y:S01]  /*6370*/  FFMA R3, R27.reuse, R20, R3 ;  /* 0x000000141b037223 */ /* 0x040fe20000000003 */
[----:B------:R-:W-:Y:S01]  /*6380*/  F2FP.BF16.F32.PACK_AB R32, R2, R0 ;  /* 0x000000000220723e */ /* 0x000fe200000010ff */
[C---:B------:R-:W-:Y:S01]  /*6390*/  FFMA R7, R27.reuse, R21, R7 ;  /* 0x000000151b077223 */ /* 0x040fe20000000007 */
[----:B------:R-:W-:Y:S01]  /*63a0*/  LOP3.LUT R0, R30, 0xffff0000, RZ, 0xc0, !PT ;  /* 0xffff00001e007812 */ /* 0x000fe200078ec0ff */
[----:B------:R-:W-:Y:S01]  /*63b0*/  FFMA R4, R27, R16, R4 ;  /* 0x000000101b047223 */ /* 0x000fe20000000004 */
[C---:B------:R-:W-:Y:S01]  /*63c0*/  SHF.L.U32 R2, R31.reuse, 0x10, RZ ;  /* 0x000000101f027819 */ /* 0x040fe200000006ff */
[C---:B------:R-:W-:Y:S01]  /*63d0*/  FMUL R5, R24.reuse, R9 ;  /* 0x0000000918057220 */ /* 0x040fe20000400000 */
[----:B------:R-:W-:Y:S01]  /*63e0*/  LOP3.LUT R16, R31, 0xffff0000, RZ, 0xc0, !PT ;  /* 0xffff00001f107812 */ /* 0x000fe200078ec0ff */
[----:B------:R-:W-:Y:S01]  /*63f0*/  FMUL R6, R24, R10 ;  /* 0x0000000a18067220 */ /* 0x000fe20000400000 */
[----:B------:R-:W-:Y:S01]  /*6400*/  F2FP.BF16.F32.PACK_AB R33, R7, R3 ;  /* 0x000000030721723e */ /* 0x000fe200000010ff */
[C---:B------:R-:W-:Y:S01]  /*6410*/  FFMA R5, R27.reuse, R0, R5 ;  /* 0x000000001b057223 */ /* 0x040fe20000000005 */
[C---:B------:R-:W-:Y:S01]  /*6420*/  SHF.L.U32 R0, R36.reuse, 0x10, RZ ;  /* 0x0000001024007819 */ /* 0x040fe200000006ff */
[----:B------:R-:W-:Y:S01]  /*6430*/  FFMA R6, R27, R2, R6 ;  /* 0x000000021b067223 */ /* 0x000fe20000000006 */
[----:B------:R-:W-:Y:S01]  /*6440*/  LOP3.LUT R2, R36, 0xffff0000, RZ, 0xc0, !PT ;  /* 0xffff000024027812 */ /* 0x000fe200078ec0ff */
[C---:B------:R-:W-:Y:S01]  /*6450*/  FMUL R11, R24.reuse, R11 ;  /* 0x0000000b180b7220 */ /* 0x040fe20000400000 */
[----:B------:R-:W-:Y:S01]  /*6460*/  SHF.L.U32 R3, R37, 0x10, RZ ;  /* 0x0000001025037819 */ /* 0x000fe200000006ff */
[C---:B------:R-:W-:Y:S01]  /*6470*/  FMUL R9, R24.reuse, R13 ;  /* 0x0000000d18097220 */ /* 0x040fe20000400000 */
[----:B------:R-:W-:Y:S01]  /*6480*/  F2FP.BF16.F32.PACK_AB R34, R5, R4 ;  /* 0x000000040522723e */ /* 0x000fe200000010ff */
[C---:B------:R-:W-:Y:S01]  /*6490*/  FMUL R10, R24.reuse, R14 ;  /* 0x0000000e180a7220 */ /* 0x040fe20000400000 */
[C---:B------:R-:W-:Y:S01]  /*64a0*/  FFMA R11, R27.reuse, R16, R11 ;  /* 0x000000101b0b7223 */ /* 0x040fe2000000000b */
[C---:B------:R-:W-:Y:S01]  /*64b0*/  FFMA R8, R27.reuse, R0, R8 ;  /* 0x000000001b087223 */ /* 0x040fe20000000008 */
[----:B------:R-:W-:Y:S01]  /*64c0*/  FFMA R9, R27, R2, R9 ;  /* 0x000000021b097223 */ /* 0x000fe20000000009 */
[----:B------:R-:W-:Y:S01]  /*64d0*/  LOP3.LUT R0, R37, 0xffff0000, RZ, 0xc0, !PT ;  /* 0xffff000025007812 */ /* 0x000fe200078ec0ff */
[----:B------:R-:W-:Y:S01]  /*64e0*/  FFMA R10, R27, R3, R10 ;  /* 0x000000031b0a7223 */ /* 0x000fe2000000000a */
[----:B------:R-:W-:Y:S01]  /*64f0*/  FMUL R15, R24, R15 ;  /* 0x0000000f180f7220 */ /* 0x000fe20000400000 */
[----:B------:R-:W-:Y:S01]  /*6500*/  SHF.L.U32 R2, R38, 0x10, RZ ;  /* 0x0000001026027819 */ /* 0x000fe200000006ff */
[----:B------:R-:W-:Y:S01]  /*6510*/  FMUL R13, R24, R17 ;  /* 0x00000011180d7220 */ /* 0x000fe20000400000 */
[----:B------:R-:W-:Y:S01]  /*6520*/  LOP3.LUT R3, R38, 0xffff0000, RZ, 0xc0, !PT ;  /* 0xffff000026037812 */ /* 0x000fe200078ec0ff */
[C---:B------:R-:W-:Y:S01]  /*6530*/  FMUL R14, R24.reuse, R18 ;  /* 0x00000012180e7220 */ /* 0x040fe20000400000 */
[----:B------:R-:W-:Y:S01]  /*6540*/  SHF.L.U32 R4, R39, 0x10, RZ ;  /* 0x0000001027047819 */ /* 0x000fe200000006ff */
[----:B------:R-:W-:Y:S01]  /*6550*/  FFMA R15, R27, R0, R15 ;  /* 0x000000001b0f7223 */ /* 0x000fe2000000000f */
[----:B------:R-:W-:Y:S01]  /*6560*/  LOP3.LUT R5, R39, 0xffff0000, RZ, 0xc0, !PT ;  /* 0xffff000027057812 */ /* 0x000fe200078ec0ff */
[----:B------:R-:W-:Y:S01]  /*6570*/  FMUL R19, R24, R19 ;  /* 0x0000001318137220 */ /* 0x000fe20000400000 */
[C---:B------:R-:W-:Y:S01]  /*6580*/  FFMA R12, R27.reuse, R2, R12 ;  /* 0x000000021b0c7223 */ /* 0x040fe2000000000c */
[C---:B------:R-:W-:Y:S01]  /*6590*/  FFMA R13, R27.reuse, R3, R13 ;  /* 0x000000031b0d7223 */ /* 0x040fe2000000000d */
[C---:B------:R-:W-:Y:S01]  /*65a0*/  FFMA R14, R27.reuse, R4, R14 ;  /* 0x000000041b0e7223 */ /* 0x040fe2000000000e */
[----:B------:R-:W-:Y:S01]  /*65b0*/  FFMA R19, R27, R5, R19 ;  /* 0x000000051b137223 */ /* 0x000fe20000000013 */
[----:B------:R-:W-:Y:S02]  /*65c0*/  F2FP.BF16.F32.PACK_AB R35, R11, R6 ;  /* 0x000000060b23723e */ /* 0x000fe400000010ff */
[----:B------:R-:W-:Y:S02]  /*65d0*/  F2FP.BF16.F32.PACK_AB R8, R9, R8 ;  /* 0x000000080908723e */ /* 0x000fe400000010ff */
[----:B------:R-:W-:Y:S01]  /*65e0*/  F2FP.BF16.F32.PACK_AB R9, R15, R10 ;  /* 0x0000000a0f09723e */ /* 0x000fe200000010ff */
[----:B------:R1:W-:Y:S01]  /*65f0*/  STSM.16.M88.4 [R60+0x200], R32 ;  /* 0x000200203c007844 */ /* 0x0003e20000000200 */
[----:B------:R-:W-:Y:S02]  /*6600*/  F2FP.BF16.F32.PACK_AB R10, R13, R12 ;  /* 0x0000000c0d0a723e */ /* 0x000fe400000010ff */
[----:B------:R-:W-:Y:S05]  /*6610*/  F2FP.BF16.F32.PACK_AB R11, R19, R14 ;  /* 0x0000000e130b723e */ /* 0x000fea00000010ff */
[----:B------:R1:W-:Y:S01]  /*6620*/  STSM.16.M88.4 [R59+0x200], R8 ;  /* 0x000200083b007844 */ /* 0x0003e20000000200 */
[----:B------:R-:W-:Y:S01]  /*6630*/  @!PT LDS RZ, [RZ] ;  /* 0x00000000fffff984 */ /* 0x000fe20000000800 */
[----:B------:R-:W-:Y:S01]  /*6640*/  @!PT LDS RZ, [RZ] ;  /* 0x00000000fffff984 */ /* 0x000fe20000000800 */
[----:B------:R-:W-:Y:S01]  /*6650*/  @!PT LDS RZ, [RZ] ;  /* 0x00000000fffff984 */ /* 0x000fe20000000800 */
[----:B------:R-:W-:Y:S01]  /*6660*/  @!PT LDS RZ, [RZ] ;  /* 0x00000000fffff984 */ /* 0x000fe20000000800 */
[----:B------:R3:W-:Y:S07]  /*6670*/  MEMBAR.ALL.CTA ;  /* 0x0000000000007992 */ /* 0x0007ee0000008000 */
[----:B---3--:R-:W3:Y:S02]  /*6680*/  FENCE.VIEW.ASYNC.S ;  /* 0x00000000000073c6 */ /* 0x008ee40000000000 */
[----:B---3--:R-:W-:Y:S06]  /*6690*/  BAR.SYNC.DEFER_BLOCKING 0x1, 0x80 ;  /* 0x0042000000007b1d */ /* 0x008fec0000010000 */
[----:B------:R-:W-:Y:S05]  /*66a0*/  @P0 BRA `(.L_x_105) ;  /* 0x0000000000280947 */ /* 0x000fea0003800000 */
[----:B------:R-:W3:Y:S01]  /*66b0*/  LDCU.64 UR6, c[0x0][0x348] ;  /* 0x00006900ff0677ac */ /* 0x000ee20008000a00 */
[----:B------:R-:W-:Y:S01]  /*66c0*/  UIADD3 UR4, UPT, UPT, UR44, 0x200, URZ ;  /* 0x000002002c047890 */ /* 0x000fe2000fffe0ff */
[----:B------:R-:W-:Y:S05]  /*66d0*/  UMOV UR51, UR36 ;  /* 0x0000002400337c82 */ /* 0x000fea0008000000 */
[----:B------:R-:W-:Y:S04]  /*66e0*/  MOV R50, UR4 ;  /* 0x0000000400327c02 */ /* 0x000fe80008000f00 */
[----:B------:R-:W-:Y:S01]  /*66f0*/  R2UR UR48, R50 ;  /* 0x00000000323072ca */ /* 0x000fe200000e0000 */
[----:B---3--:R-:W-:Y:S04]  /*6700*/  UIADD3 UR4, UP0, UPT, UR6, 0x680, URZ ;  /* 0x0000068006047890 */ /* 0x008fe8000ff1e0ff */
[----:B------:R-:W-:Y:S09]  /*6710*/  UIADD3.X UR5, UPT, UPT, URZ, UR7, URZ, UP0, !UPT ;  /* 0x00000007ff057290 */ /* 0x000ff200087fe4ff */
[----:B------:R3:W-:Y:S01]  /*6720*/  UTMASTG.3D [UR48], [UR4] ;  /* 0x00000030040073b5 */ /* 0x0007e20008010000 */
[----:B------:R0:W-:Y:S01]  /*6730*/  UTMACMDFLUSH ;  /* 0x00000000000079b7 */ /* 0x0001e20000000000 */
[----:B---3--:R-:W-:Y:S04]  /*6740*/  DEPBAR.LE SB0, 0x1 ;  /* 0x000080400000791a */ /* 0x008fe80000000000 */
.L_x_105:
[----:B------:R-:W-:Y:S05]  /*6750*/  BSYNC.RECONVERGENT B0 ;  /* 0x0000000000007941 */ /* 0x000fea0003800200 */
.L_x_104:
[----:B------:R-:W-:Y:S01]  /*6760*/  BAR.SYNC.DEFER_BLOCKING 0x1, 0x80 ;  /* 0x0042000000007b1d */ /* 0x000fe20000010000 */
[----:B------:R-:W-:Y:S01]  /*6770*/  ISETP.NE.AND P1, PT, R58, RZ, PT ;  /* 0x000000ff3a00720c */ /* 0x000fe20003f25270 */
[----:B------:R-:W-:Y:S01]  /*6780*/  UISETP.NE.AND UP0, UPT, UR47, URZ, UPT ;  /* 0x000000ff2f00728c */ /* 0x000fe2000bf05270 */
[----:B------:R-:W-:Y:S11]  /*6790*/  LEA R4, R61, UR44, 0x3 ;  /* 0x0000002c3d047c11 */ /* 0x000ff6000f8e18ff */
[----:B------:R-:W-:Y:S01]  /*67a0*/  @P1 SHF.L.U32 R3, R55, 0x1f, RZ ;  /* 0x0000001f37031819 */ /* 0x000fe200000006ff */
[----:B------:R-:W-:Y:S06]  /*67b0*/  BRA.U !UP0, `(.L_x_106) ;  /* 0x0000000108247547 */ /* 0x000fec000b800000 */
[----:B------:R-:W3:Y:S01]  /*67c0*/  S2R R0, SR_CgaCtaId ;  /* 0x0000000000007919 */ /* 0x000ee20000008800 */
[----:B------:R-:W-:Y:S01]  /*67d0*/  IMAD.U32 R2, RZ, RZ, UR46 ;  /* 0x0000002eff027e24 */ /* 0x000fe2000f8e00ff */
[----:B------:R-:W-:Y:S04]  /*67e0*/  UIADD3 UR4, UPT, UPT, UR46, 0x1, URZ ;  /* 0x000000012e047890 */ /* 0x000fe8000fffe0ff */
[----:B------:R-:W-:Y:S01]  /*67f0*/  @P1 LEA R2, R2, UR44, 0x3 ;  /* 0x0000002c02021c11 */ /* 0x000fe2000f8e18ff */
[----:B------:R-:W-:Y:S04]  /*6800*/  UISETP.NE.AND UP0, UPT, UR4, 0x4, UPT ;  /* 0x000000040400788c */ /* 0x000fe8000bf05270 */
[----:B------:R-:W-:Y:S01]  /*6810*/  @P1 VIADD R2, R2, 0x50 ;  /* 0x0000005002021836 */ /* 0x000fe20000000000 */
[----:B------:R-:W-:Y:S04]  /*6820*/  USEL UR46, UR4, URZ, UP0 ;  /* 0x000000ff042e7287 */ /* 0x000fe80008000000 */
[----:B---3--:R-:W-:Y:S04]  /*6830*/  @P1 PRMT R0, R0, 0x654, R2 ;  /* 0x0000065400001816 */ /* 0x008fe80000000002 */
[----:B------:R3:W-:Y:S04]  /*6840*/  @P1 SYNCS.ARRIVE.TRANS64.RED.A1T0 RZ, [R0+URZ], RZ ;  /* 0x000000ff00ff19a7 */ /* 0x0007e800081004ff */
.L_x_106:
[----:B------:R-:W4:Y:S01]  /*6850*/  @P1 SYNCS.PHASECHK.TRANS64.TRYWAIT P0, [R4+URZ+0x30], R3 ;  /* 0x00003003040015a7 */ /* 0x000f2200080011ff */
[----:B------:R-:W-:Y:S01]  /*6860*/  BSSY B1, `(.L_x_107) ;  /* 0x0000013000017945 */ /* 0x000fe20003800000 */
[----:B----4-:R-:W-:Y:S03]  /*6870*/  @P1 SEL R63, RZ, 0x1, !P0 ;  /* 0x00000001ff3f1807 */ /* 0x010fe60004000000 */
[----:B------:R-:W-:Y:S05]  /*6880*/  @!P1 BRA `(.L_x_108) ;  /* 0x0000000000409947 */ /* 0x000fea0003800000 */
[----:B------:R-:W-:Y:S01]  /*6890*/  ISETP.NE.AND P1, PT, R64, RZ, PT ;  /* 0x000000ff4000720c */ /* 0x000fe20003f25270 */
[----:B------:R-:W-:Y:S01]  /*68a0*/  BSSY B0, `(.L_x_109) ;  /* 0x0000009000007945 */ /* 0x000fe20003800000 */
[----:B------:R-:W-:Y:S11]  /*68b0*/  ISETP.NE.AND P0, PT, R63, RZ, PT ;  /* 0x000000ff3f00720c */ /* 0x000ff60003f05270 */
[----:B------:R-:W-:Y:S05]  /*68c0*/  @P1 IMAD R3, R61, 0x1000, R62 ;  /* 0x000010003d031824 */ /* 0x000fea00078e023e */
[----:B------:R-:W-:Y:S05]  /*68d0*/  @P1 IADD3 R2, PT, PT, R3, UR44, RZ ;  /* 0x0000002c03021c10 */ /* 0x000fea000fffe0ff */
[----:B------:R-:W-:Y:S01]  /*68e0*/  @P1 IMAD.IADD R2, R56, 0x1, R2 ;  /* 0x0000000138021824 */ /* 0x000fe200078e0202 */
[----:B------:R-:W-:Y:S06]  /*68f0*/  @P0 BRA `(.L_x_110) ;  /* 0x00000000000c0947 */ /* 0x000fec0003800000 */
[----:B---3--:R-:W-:Y:S04]  /*6900*/  SHF.L.U32 R0, R55, 0x1f, RZ ;  /* 0x0000001f37007819 */ /* 0x008fe800000006ff */
[----:B------:R-:W3:Y:S02]  /*6910*/  SYNCS.PHASECHK.TRANS64.TRYWAIT P0, [R4+URZ+0x30], R0 ;  /* 0x00003000040075a7 */ /* 0x000ee400080011ff */
[----:B---3--:R-:W-:Y:S05]  /*6920*/  @!P0 BRA `(.L_x_111) ;  /* 0x0000002400908947 */ /* 0x008fea0003800000 */
.L_x_110:
[----:B------:R-:W-:Y:S05]  /*6930*/  BSYNC B0 ;  /* 0x0000000000007941 */ /* 0x000fea0003800000 */
.L_x_109:
[----:B------:R-:W-:Y:S02]  /*6940*/  ISETP.NE.AND P0, PT, R64, RZ, PT ;  /* 0x000000ff4000720c */ /* 0x000fe40003f05270 */
[----:B------:R-:W-:Y:S11]  /*6950*/  IADD3 R61, PT, PT, R61, 0x1, RZ ;  /* 0x000000013d3d7810 */ /* 0x000ff60007ffe0ff */
[----:B------:R-:W-:Y:S05]  /*6960*/  @P0 WARPSYNC.ALL ;  /* 0x0000000000000948 */ /* 0x000fea0003800000 */
[----:B------:R4:W1:Y:S04]  /*6970*/  @P0 LDSM.16.M88.4 R28, [R3+UR44+0x200] ;  /* 0x0002002c031c083b */ /* 0x0008680008000200 */
[----:B------:R4:W1:Y:S02]  /*6980*/  @P0 LDSM.16.M88.4 R36, [R2+0x200] ;  /* 0x000200000224083b */ /* 0x0008640000000200 */
.L_x_108:
[----:B------:R-:W-:Y:S05]  /*6990*/  BSYNC B1 ;  /* 0x0000000000017941 */ /* 0x000fea0003800000 */
.L_x_107:
[----:B---3--:R-:W-:Y:S05]  /*69a0*/  VIADD R0, R25, 0x20 ;  /* 0x0000002019007836 */ /* 0x008fea0000000000 */
[----:B------:R-:W-:Y:S04]  /*69b0*/  SHF.R.U32.HI R0, RZ, 0x15, R0 ;  /* 0x00000015ff007819 */ /* 0x000fe80000011600 */
[----:B------:R-:W-:Y:S11]  /*69c0*/  LOP3.LUT P0, RZ, R0, 0x3, R46, 0x48, !PT ;  /* 0x0000000300ff7812 */ /* 0x000ff6000780482e */
[----:B------:R-:W-:Y:S02]  /*69d0*/  @!UPT UIADD3 URZ, UPT, UPT, URZ, URZ, URZ ;  /* 0x000000fffffff290 */ /* 0x000fe4000fffe0ff */
[----:B------:R-:W-:Y:S05]  /*69e0*/  @!P0 BRA `(.L_x_112) ;  /* 0x0000000000408947 */ /* 0x000fea0003800000 */
[----:B------:R-:W3:Y:S01]  /*69f0*/  LDCU.64 UR8, c[0x4][0x70] ;  /* 0x01000e00ff0877ac */ /* 0x000ee20008000a00 */
[----:B----4-:R-:W-:Y:S01]  /*6a00*/  MOV R3, 0x0 ;  /* 0x0000000000037802 */ /* 0x010fe20000000f00 */
[----:B------:R-:W-:Y:S02]  /*6a10*/  HFMA2 R12, -RZ, RZ, 0, 5.9604644775390625e-08 ;  /* 0x00000001ff0c7431 */ /* 0x000fe400000001ff */
[----:B-1----:R-:W-:Y:S02]  /*6a20*/  IMAD.MOV.U32 R8, RZ, RZ, 0x192 ;  /* 0x00000192ff087424 */ /* 0x002fe400078e00ff */
[----:B------:R-:W-:Y:S01]  /*6a30*/  IMAD.MOV.U32 R13, RZ, RZ, RZ ;  /* 0x000000ffff0d7224 */ /* 0x000fe200078e00ff */
[----:B------:R-:W1:Y:S01]  /*6a40*/  LDCU.64 UR6, c[0x4][0x78] ;  /* 0x01000f00ff0677ac */ /* 0x000e620008000a00 */
[----:B------:R-:W4:Y:S01]  /*6a50*/  LDC.64 R2, c[0x4][R3] ;  /* 0x0100000003027b82 */ /* 0x000f220000000a00 */
[----:B------:R-:W5:Y:S01]  /*6a60*/  LDCU.64 UR4, c[0x4][0x10] ;  /* 0x01000200ff0477ac */ /* 0x000f620008000a00 */
[----:B---3--:R-:W-:Y:S01]  /*6a70*/  MOV R5, UR9 ;  /* 0x0000000900057c02 */ /* 0x008fe20008000f00 */
[----:B------:R-:W-:Y:S01]  /*6a80*/  IMAD.U32 R4, RZ, RZ, UR8 ;  /* 0x00000008ff047e24 */ /* 0x000fe2000f8e00ff */
[----:B-1----:R-:W-:Y:S01]  /*6a90*/  MOV R7, UR7 ;  /* 0x0000000700077c02 */ /* 0x002fe20008000f00 */
[----:B------:R-:W-:Y:S01]  /*6aa0*/  IMAD.U32 R6, RZ, RZ, UR6 ;  /* 0x00000006ff067e24 */ /* 0x000fe2000f8e00ff */
[----:B-----5:R-:W-:Y:S01]  /*6ab0*/  MOV R11, UR5 ;  /* 0x00000005000b7c02 */ /* 0x020fe20008000f00 */
[----:B------:R-:W-:Y:S02]  /*6ac0*/  IMAD.U32 R10, RZ, RZ, UR4 ;  /* 0x00000004ff0a7e24 */ /* 0x000fe4000f8e00ff */
[----:B------:R-:W-:Y:S07]  /*6ad0*/  LEPC R20, `(.L_x_112) ;  /* 0x000000001014794e */ /* 0x000fee0000000000 */
[----:B--2-4-:R-:W-:Y:S05]  /*6ae0*/  CALL.ABS.NOINC R2 ;  /* 0x0000000002007343 */ /* 0x014fea0003c00000 */
.L_x_112:
[----:B-1--4-:R-:W-:Y:S01]  /*6af0*/  SHF.L.U32 R3, R28, 0x10, RZ ;  /* 0x000000101c037819 */ /* 0x012fe200000006ff */
[----:B------:R-:W-:Y:S05]  /*6b00*/  WARPSYNC.ALL ;  /* 0x0000000000007948 */ /* 0x000fea0003800000 */
[----:B------:R-:W-:Y:S01]  /*6b10*/  R2UR UR4, R25 ;  /* 0x00000000190472ca */ /* 0x000fe200000e0000 */
[----:B------:R-:W1:Y:S01]  /*6b20*/  S2R R65, SR_CgaCtaId ;  /* 0x0000000000417919 */ /* 0x000e620000008800 */
[C---:B------:R-:W-:Y:S01]  /*6b30*/  SHF.L.U32 R20, R29.reuse, 0x10, RZ ;  /* 0x000000101d147819 */ /* 0x040fe200000006ff */
[----:B------:R-:W-:Y:S01]  /*6b40*/  BSSY.RECONVERGENT B0, `(.L_x_113) ;  /* 0x0000054000007945 */ /* 0x000fe20003800200 */
[----:B------:R-:W-:Y:S02]  /*6b50*/  LOP3.LUT R21, R29, 0xffff0000, RZ, 0xc0, !PT ;  /* 0xffff00001d157812 */ /* 0x000fe400078ec0ff */
[----:B------:R-:W-:Y:S02]  /*6b60*/  ISETP.NE.AND P6, PT, R58, RZ, PT ;  /* 0x000000ff3a00720c */ /* 0x000fe40003fc5270 */
[----:B------:R-:W-:Y:S05]  /*6b70*/  ISETP.NE.AND P0, PT, R57, RZ, PT ;  /* 0x000000ff3900720c */ /* 0x000fea0003f05270 */
[----:B------:R-:W3:Y:S02]  /*6b80*/  LDTM.16dp256bit.x4 R4, tmem[UR4+0x20] ;  /* 0x00002004000479ee */ /* 0x000ee40008120000 */
[----:B---3--:R-:W-:Y:S01]  /*6b90*/  FMUL R0, R24, R4 ;  /* 0x0000000418007220 */ /* 0x008fe20000400000 */
[----:B------:R-:W-:Y:S01]  /*6ba0*/  LOP3.LUT R4, R28, 0xffff0000, RZ, 0xc0, !PT ;  /* 0xffff00001c047812 */ /* 0x000fe200078ec0ff */
[C---:B------:R-:W-:Y:S01]  /*6bb0*/  FMUL R2, R24.reuse, R5 ;  /* 0x0000000518027220 */ /* 0x040fe20000400000 */
[C---:B------:R-:W-:Y:S01]  /*6bc0*/  FMUL R7, R24.reuse, R7 ;  /* 0x0000000718077220 */ /* 0x040fe20000400000 */
[C---:B------:R-:W-:Y:S01]  /*6bd0*/  FFMA R0, R27.reuse, R3, R0 ;  /* 0x000000031b007223 */ /* 0x040fe20000000000 */
[C---:B------:R-:W-:Y:S01]  /*6be0*/  FMUL R3, R24.reuse, R6 ;  /* 0x0000000618037220 */ /* 0x040fe20000400000 */
[C---:B------:R-:W-:Y:S01]  /*6bf0*/  FFMA R2, R27.reuse, R4, R2 ;  /* 0x000000041b027223 */ /* 0x040fe20000000002 */
[C---:B------:R-:W-:Y:S01]  /*6c00*/  FMUL R4, R24.reuse, R8 ;  /* 0x0000000818047220 */ /* 0x040fe20000400000 */
[----:B------:R-:W-:Y:S01]  /*6c10*/  FMUL R8, R24, R12 ;  /* 0x0000000c18087220 */ /* 0x000fe20000400000 */
[C---:B------:R-:W-:Y:S01]  /*6c20*/  FFMA R3, R27.reuse, R20, R3 ;  /* 0x000000141b037223 */ /* 0x040fe20000000003 */
[----:B------:R-:W-:Y:S01]  /*6c30*/  FFMA R7, R27, R21, R7 ;  /* 0x000000151b077223 */ /* 0x000fe20000000007 */
[----:B------:R-:W-:Y:S01]  /*6c40*/  F2FP.BF16.F32.PACK_AB R32, R2, R0 ;  /* 0x000000000220723e */ /* 0x000fe200000010ff */
[----:B------:R-:W-:Y:S01]  /*6c50*/  FMUL R12, R24, R16 ;  /* 0x00000010180c7220 */ /* 0x000fe20000400000 */
[----:B------:R-:W-:Y:S01]  /*6c60*/  SHF.L.U32 R16, R30, 0x10, RZ ;  /* 0x000000101e107819 */ /* 0x000fe200000006ff */
[----:B------:R-:W-:Y:S01]  /*6c70*/  FMUL R5, R24, R9 ;  /* 0x0000000918057220 */ /* 0x000fe20000400000 */
[----:B------:R-:W-:Y:S01]  /*6c80*/  LOP3.LUT R0, R30, 0xffff0000, RZ, 0xc0, !PT ;  /* 0xffff00001e007812 */ /* 0x000fe200078ec0ff */
[C---:B------:R-:W-:Y:S01]  /*6c90*/  FMUL R6, R24.reuse, R10 ;  /* 0x0000000a18067220 */ /* 0x040fe20000400000 */
[----:B------:R-:W-:Y:S01]  /*6ca0*/  SHF.L.U32 R2, R31, 0x10, RZ ;  /* 0x000000101f027819 */ /* 0x000fe200000006ff */
[----:B------:R-:W-:Y:S01]  /*6cb0*/  FFMA R4, R27, R16, R4 ;  /* 0x000000101b047223 */ /* 0x000fe20000000004 */
[----:B------:R-:W-:Y:S01]  /*6cc0*/  F2FP.BF16.F32.PACK_AB R33, R7, R3 ;  /* 0x000000030721723e */ /* 0x000fe200000010ff */
[----:B------:R-:W-:Y:S01]  /*6cd0*/  FFMA R5, R27, R0, R5 ;  /* 0x000000001b057223 */ /* 0x000fe20000000005 */
[----:B------:R-:W-:Y:S01]  /*6ce0*/  LOP3.LUT R3, R31, 0xffff0000, RZ, 0xc0, !PT ;  /* 0xffff00001f037812 */ /* 0x000fe200078ec0ff */
[----:B------:R-:W-:Y:S01]  /*6cf0*/  FMUL R11, R24, R11 ;  /* 0x0000000b180b7220 */ /* 0x000fe20000400000 */
[C---:B------:R-:W-:Y:S01]  /*6d00*/  SHF.L.U32 R0, R36.reuse, 0x10, RZ ;  /* 0x0000001024007819 */ /* 0x040fe200000006ff */
[C---:B------:R-:W-:Y:S01]  /*6d10*/  FFMA R6, R27.reuse, R2, R6 ;  /* 0x000000021b067223 */ /* 0x040fe20000000006 */
[----:B------:R-:W-:Y:S01]  /*6d20*/  LOP3.LUT R2, R36, 0xffff0000, RZ, 0xc0, !PT ;  /* 0xffff000024027812 */ /* 0x000fe200078ec0ff */
[----:B------:R-:W-:Y:S01]  /*6d30*/  FFMA R11, R27, R3, R11 ;  /* 0x000000031b0b7223 */ /* 0x000fe2000000000b */
[----:B------:R-:W-:Y:S01]  /*6d40*/  SHF.L.U32 R3, R37, 0x10, RZ ;  /* 0x0000001025037819 */ /* 0x000fe200000006ff */
[C---:B------:R-:W-:Y:S01]  /*6d50*/  FMUL R9, R24.reuse, R13 ;  /* 0x0000000d18097220 */ /* 0x040fe20000400000 */
[----:B------:R-:W-:Y:S01]  /*6d60*/  F2FP.BF16.F32.PACK_AB R34, R5, R4 ;  /* 0x000000040522723e */ /* 0x000fe200000010ff */
[----:B------:R-:W-:Y:S01]  /*6d70*/  FMUL R10, R24, R14 ;  /* 0x0000000e180a7220 */ /* 0x000fe20000400000 */
[----:B------:R-:W-:Y:S01]  /*6d80*/  SHF.L.U32 R4, R39, 0x10, RZ ;  /* 0x0000001027047819 */ /* 0x000fe200000006ff */
[----:B------:R-:W-:Y:S01]  /*6d90*/  FFMA R8, R27, R0, R8 ;  /* 0x000000001b087223 */ /* 0x000fe20000000008 */
[----:B------:R-:W-:Y:S01]  /*6da0*/  LOP3.LUT R0, R37, 0xffff0000, RZ, 0xc0, !PT ;  /* 0xffff000025007812 */ /* 0x000fe200078ec0ff */
[C---:B------:R-:W-:Y:S01]  /*6db0*/  FFMA R9, R27.reuse, R2, R9 ;  /* 0x000000021b097223 */ /* 0x040fe20000000009 */
[C---:B------:R-:W-:Y:S01]  /*6dc0*/  SHF.L.U32 R2, R38.reuse, 0x10, RZ ;  /* 0x0000001026027819 */ /* 0x040fe200000006ff */
[----:B------:R-:W-:Y:S01]  /*6dd0*/  FFMA R10, R27, R3, R10 ;  /* 0x000000031b0a7223 */ /* 0x000fe2000000000a */
[----:B------:R-:W-:Y:S01]  /*6de0*/  LOP3.LUT R3, R38, 0xffff0000, RZ, 0xc0, !PT ;  /* 0xffff000026037812 */ /* 0x000fe200078ec0ff */
[C---:B------:R-:W-:Y:S01]  /*6df0*/  FMUL R15, R24.reuse, R15 ;  /* 0x0000000f180f7220 */ /* 0x040fe20000400000 */
[----:B------:R-:W-:Y:S01]  /*6e00*/  LOP3.LUT R5, R39, 0xffff0000, RZ, 0xc0, !PT ;  /* 0xffff000027057812 */ /* 0x000fe200078ec0ff */
[C---:B------:R-:W-:Y:S01]  /*6e10*/  FMUL R13, R24.reuse, R17 ;  /* 0x00000011180d7220 */ /* 0x040fe20000400000 */
[----:B------:R-:W-:Y:S01]  /*6e20*/  F2FP.BF16.F32.PACK_AB R35, R11, R6 ;  /* 0x000000060b23723e */ /* 0x000fe200000010ff */
[C---:B------:R-:W-:Y:S01]  /*6e30*/  FMUL R14, R24.reuse, R18 ;  /* 0x00000012180e7220 */ /* 0x040fe20000400000 */
[C---:B------:R-:W-:Y:S01]  /*6e40*/  FFMA R15, R27.reuse, R0, R15 ;  /* 0x000000001b0f7223 */ /* 0x040fe2000000000f */
[----:B------:R-:W-:Y:S01]  /*6e50*/  FMUL R19, R24, R19 ;  /* 0x0000001318137220 */ /* 0x000fe20000400000 */
[----:B------:R-:W-:Y:S01]  /*6e60*/  FFMA R12, R27, R2, R12 ;  /* 0x000000021b0c7223 */ /* 0x000fe2000000000c */
[----:B------:R3:W-:Y:S01]  /*6e70*/  STSM.16.M88.4 [R60+0x1200], R32 ;  /* 0x001200203c007844 */ /* 0x0007e20000000200 */
[----:B------:R-:W-:Y:S01]  /*6e80*/  F2FP.BF16.F32.PACK_AB R8, R9, R8 ;  /* 0x000000080908723e */ /* 0x000fe200000010ff */
[----:B------:R-:W-:Y:S01]  /*6e90*/  FFMA R13, R27, R3, R13 ;  /* 0x000000031b0d7223 */ /* 0x000fe2000000000d */
[----:B------:R-:W-:Y:S01]  /*6ea0*/  F2FP.BF16.F32.PACK_AB R9, R15, R10 ;  /* 0x0000000a0f09723e */ /* 0x000fe200000010ff */
[C---:B------:R-:W-:Y:S01]  /*6eb0*/  FFMA R14, R27.reuse, R4, R14 ;  /* 0x000000041b0e7223 */ /* 0x040fe2000000000e */
[----:B------:R-:W-:Y:S01]  /*6ec0*/  FFMA R19, R27, R5, R19 ;  /* 0x000000051b137223 */ /* 0x000fe20000000013 */
[----:B------:R-:W-:Y:S02]  /*6ed0*/  MOV R0, UR46 ;  /* 0x0000002e00007c02 */ /* 0x000fe40008000f00 */
[----:B------:R-:W-:Y:S02]  /*6ee0*/  F2FP.BF16.F32.PACK_AB R10, R13, R12 ;  /* 0x0000000c0d0a723e */ /* 0x000fe400000010ff */
[----:B------:R-:W-:Y:S02]  /*6ef0*/  F2FP.BF16.F32.PACK_AB R11, R19, R14 ;  /* 0x0000000e130b723e */ /* 0x000fe400000010ff */
[----:B------:R-:W-:Y:S02]  /*6f00*/  @P6 LEA R0, R0, UR44, 0x3 ;  /* 0x0000002c00006c11 */ /* 0x000fe4000f8e18ff */
[----:B------:R-:W-:Y:S01]  /*6f10*/  LEA R2, R61, UR44, 0x3 ;  /* 0x0000002c3d027c11 */ /* 0x000fe2000f8e18ff */
[----:B------:R3:W-:Y:S01]  /*6f20*/  STSM.16.M88.4 [R59+0x1200], R8 ;  /* 0x001200083b007844 */ /* 0x0007e20000000200 */
[----:B------:R-:W-:Y:S02]  /*6f30*/  @P6 IADD3 R0, PT, PT, R0, 0x50, RZ ;  /* 0x0000005000006810 */ /* 0x000fe40007ffe0ff */
[----:B------:R-:W-:Y:S01]  /*6f40*/  @P6 SHF.L.U32 R3, R55, 0x1f, RZ ;  /* 0x0000001f37036819 */ /* 0x000fe200000006ff */
[----:B------:R-:W-:Y:S01]  /*6f50*/  @!PT LDS RZ, [RZ] ;  /* 0x00000000fffff984 */ /* 0x000fe20000000800 */
[----:B------:R-:W-:Y:S01]  /*6f60*/  @!PT LDS RZ, [RZ] ;  /* 0x00000000fffff984 */ /* 0x000fe20000000800 */
[----:B------:R-:W-:Y:S01]  /*6f70*/  @!PT LDS RZ, [RZ] ;  /* 0x00000000fffff984 */ /* 0x000fe20000000800 */
[----:B------:R-:W-:Y:S01]  /*6f80*/  @!PT LDS RZ, [RZ] ;  /* 0x00000000fffff984 */ /* 0x000fe20000000800 */
[----:B------:R4:W-:Y:S06]  /*6f90*/  MEMBAR.ALL.CTA ;  /* 0x0000000000007992 */ /* 0x0009ec0000008000 */
[----:B----4-:R-:W4:Y:S01]  /*6fa0*/  FENCE.VIEW.ASYNC.S ;  /* 0x00000000000073c6 */ /* 0x010f220000000000 */
[----:B-1----:R-:W-:Y:S01]  /*6fb0*/  @P6 PRMT R0, R65, 0x654, R0 ;  /* 0x0000065441006816 */ /* 0x002fe20000000000 */
[----:B----4-:R-:W-:Y:S06]  /*6fc0*/  BAR.SYNC.DEFER_BLOCKING 0x1, 0x80 ;  /* 0x0042000000007b1d */ /* 0x010fec0000010000 */
[----:B------:R-:W-:Y:S05]  /*6fd0*/  @P0 BRA `(.L_x_114) ;  /* 0x0000000000280947 */ /* 0x000fea0003800000 */
[----:B------:R-:W1:Y:S01]  /*6fe0*/  LDCU.64 UR6, c[0x0][0x348] ;  /* 0x00006900ff0677ac */ /* 0x000e620008000a00 */
[----:B------:R-:W-:Y:S02]  /*6ff0*/  UIADD3 UR9, UPT, UPT, UR49, 0x20, URZ ;  /* 0x0000002031097890 */ /* 0x000fe4000fffe0ff */
[----:B------:R-:W-:Y:S01]  /*7000*/  UIADD3 UR8, UPT, UPT, UR44, 0x1200, URZ ;  /* 0x000012002c087890 */ /* 0x000fe2000fffe0ff */
[----:B------:R-:W-:Y:S01]  /*7010*/  UMOV UR10, UR50 ;  /* 0x00000032000a7c82 */ /* 0x000fe20008000000 */
[----:B------:R-:W-:Y:S01]  /*7020*/  UMOV UR11, UR36 ;  /* 0x00000024000b7c82 */ /* 0x000fe20008000000 */
[----:B-1----:R-:W-:Y:S04]  /*7030*/  UIADD3 UR4, UP0, UPT, UR6, 0x680, URZ ;  /* 0x0000068006047890 */ /* 0x002fe8000ff1e0ff */
[----:B------:R-:W-:Y:S09]  /*7040*/  UIADD3.X UR5, UPT, UPT, URZ, UR7, URZ, UP0, !UPT ;  /* 0x00000007ff057290 */ /* 0x000ff200087fe4ff */
[----:B------:R1:W-:Y:S01]  /*7050*/  UTMASTG.3D [UR8], [UR4] ;  /* 0x00000008040073b5 */ /* 0x0003e20008010000 */
[----:B------:R0:W-:Y:S01]  /*7060*/  UTMACMDFLUSH ;  /* 0x00000000000079b7 */ /* 0x0001e20000000000 */
[----:B-1----:R-:W-:Y:S04]  /*7070*/  DEPBAR.LE SB0, 0x1 ;  /* 0x000080400000791a */ /* 0x002fe80000000000 */
.L_x_114:
[----:B------:R-:W-:Y:S05]  /*7080*/  BSYNC.RECONVERGENT B0 ;  /* 0x0000000000007941 */ /* 0x000fea0003800200 */
.L_x_113:
[----:B------:R-:W-:Y:S01]  /*7090*/  BAR.SYNC.DEFER_BLOCKING 0x1, 0x80 ;  /* 0x0042000000007b1d */ /* 0x000fe20000010000 */
[----:B------:R-:W-:Y:S04]  /*70a0*/  UIADD3 UR4, UPT, UPT, UR46, 0x1, URZ ;  /* 0x000000012e047890 */ /* 0x000fe8000fffe0ff */
[----:B------:R-:W-:Y:S04]  /*70b0*/  UISETP.NE.AND UP0, UPT, UR4, 0x4, UPT ;  /* 0x000000040400788c */ /* 0x000fe8000bf05270 */
[----:B------:R-:W-:Y:S01]  /*70c0*/  USEL UR45, UR4, URZ, UP0 ;  /* 0x000000ff042d7287 */ /* 0x000fe20008000000 */
[----:B------:R1:W-:Y:S01]  /*70d0*/  @P6 SYNCS.ARRIVE.TRANS64.RED.A1T0 RZ, [R0+URZ], RZ ;  /* 0x000000ff00ff69a7 */ /* 0x0003e200081004ff */
[----:B------:R-:W-:Y:S01]  /*70e0*/  BSSY B1, `(.L_x_115) ;  /* 0x0000014000017945 */ /* 0x000fe20003800000 */
[----:B------:R-:W4:Y:S02]  /*70f0*/  @P6 SYNCS.PHASECHK.TRANS64.TRYWAIT P0, [R2+URZ+0x30], R3 ;  /* 0x00003003020065a7 */ /* 0x000f2400080011ff */
[----:B----4-:R-:W-:Y:S01]  /*7100*/  @P6 SEL R63, RZ, 0x1, !P0 ;  /* 0x00000001ff3f6807 */ /* 0x010fe20004000000 */
[----:B-1----:R-:W-:Y:S06]  /*7110*/  @!P6 BRA `(.L_x_116) ;  /* 0x000000000040e947 */ /* 0x002fec0003800000 */
[----:B------:R-:W-:Y:S01]  /*7120*/  ISETP.NE.AND P1, PT, R64, RZ, PT ;  /* 0x000000ff4000720c */ /* 0x000fe20003f25270 */
[----:B------:R-:W-:Y:S01]  /*7130*/  BSSY B0, `(.L_x_117) ;  /* 0x0000009000007945 */ /* 0x000fe20003800000 */
[----:B------:R-:W-:Y:S11]  /*7140*/  ISETP.NE.AND P0, PT, R63, RZ, PT ;  /* 0x000000ff3f00720c */ /* 0x000ff60003f05270 */
[----:B------:R-:W-:Y:S05]  /*7150*/  @P1 IMAD R3, R61, 0x1000, R62 ;  /* 0x000010003d031824 */ /* 0x000fea00078e023e */
[----:B------:R-:W-:Y:S05]  /*7160*/  @P1 IADD3 R0, PT, PT, R3, UR44, RZ ;  /* 0x0000002c03001c10 */ /* 0x000fea000fffe0ff */
[----:B------:R-:W-:Y:S01]  /*7170*/  @P1 IMAD.IADD R0, R56, 0x1, R0 ;  /* 0x0000000138001824 */ /* 0x000fe200078e0200 */
[----:B------:R-:W-:Y:S06]  /*7180*/  @P0 BRA `(.L_x_118) ;  /* 0x00000000000c0947 */ /* 0x000fec0003800000 */
[----:B------:R-:W-:Y:S04]  /*7190*/  SHF.L.U32 R4, R55, 0x1f, RZ ;  /* 0x0000001f37047819 */ /* 0x000fe800000006ff */
[----:B------:R-:W1:Y:S02]  /*71a0*/  SYNCS.PHASECHK.TRANS64.TRYWAIT P0, [R2+URZ+0x30], R4 ;  /* 0x00003004020075a7 */ /* 0x000e6400080011ff */
[----:B-1----:R-:W-:Y:S05]  /*71b0*/  @!P0 BRA `(.L_x_119) ;  /* 0x0000001c00808947 */ /* 0x002fea0003800000 */
.L_x_118:
[----:B------:R-:W-:Y:S05]  /*71c0*/  BSYNC B0 ;  /* 0x0000000000007941 */ /* 0x000fea0003800000 */
.L_x_117:
[----:B------:R-:W-:Y:S02]  /*71d0*/  ISETP.NE.AND P0, PT, R64, RZ, PT ;  /* 0x000000ff4000720c */ /* 0x000fe40003f05270 */
[----:B------:R-:W-:Y:S11]  /*71e0*/  IADD3 R61, PT, PT, R61, 0x1, RZ ;  /* 0x000000013d3d7810 */ /* 0x000ff60007ffe0ff */
[----:B------:R-:W-:Y:S05]  /*71f0*/  @P0 WARPSYNC.ALL ;  /* 0x0000000000000948 */ /* 0x000fea0003800000 */
[----:B------:R4:W1:Y:S04]  /*7200*/  @P0 LDSM.16.M88.4 R28, [R3+UR44+0x200] ;  /* 0x0002002c031c083b */ /* 0x0008680008000200 */
[----:B------:R4:W1:Y:S02]  /*7210*/  @P0 LDSM.16.M88.4 R36, [R0+0x200] ;  /* 0x000200000024083b */ /* 0x0008640000000200 */
.L_x_116:
[----:B------:R-:W-:Y:S05]  /*7220*/  BSYNC B1 ;  /* 0x0000000000017941 */ /* 0x000fea0003800000 */
.L_x_115:
[----:B----4-:R-:W-:Y:S05]  /*7230*/  VIADD R0, R25, 0x40 ;  /* 0x0000004019007836 */ /* 0x010fea0000000000 */
[----:B------:R-:W-:Y:S04]  /*7240*/  SHF.R.U32.HI R0, RZ, 0x15, R0 ;  /* 0x00000015ff007819 */ /* 0x000fe80000011600 */
[----:B------:R-:W-:Y:S11]  /*7250*/  LOP3.LUT P0, RZ, R0, 0x3, R46, 0x48, !PT ;  /* 0x0000000300ff7812 */ /* 0x000ff6000780482e */
[----:B------:R-:W-:Y:S02]  /*7260*/  @!UPT UIADD3 URZ, UPT, UPT, URZ, URZ, URZ ;  /* 0x000000fffffff290 */ /* 0x000fe4000fffe0ff */
[----:B------:R-:W-:Y:S05]  /*7270*/  @!P0 BRA `(.L_x_120) ;  /* 0x0000000000408947 */ /* 0x000fea0003800000 */
[----:B------:R-:W4:Y:S01]  /*7280*/  LDCU.64 UR8, c[0x4][0x70] ;  /* 0x01000e00ff0877ac */ /* 0x000f220008000a00 */
[----:B------:R-:W-:Y:S01]  /*7290*/  MOV R3, 0x0 ;  /* 0x0000000000037802 */ /* 0x000fe20000000f00 */
[----:B------:R-:W-:Y:S02]  /*72a0*/  HFMA2 R12, -RZ, RZ, 0, 5.9604644775390625e-08 ;  /* 0x00000001ff0c7431 */ /* 0x000fe400000001ff */
[----:B---3--:R-:W-:Y:S02]  /*72b0*/  IMAD.MOV.U32 R8, RZ, RZ, 0x192 ;  /* 0x00000192ff087424 */ /* 0x008fe400078e00ff */
[----:B------:R-:W-:Y:S01]  /*72c0*/  IMAD.MOV.U32 R13, RZ, RZ, RZ ;  /* 0x000000ffff0d7224 */ /* 0x000fe200078e00ff */
[----:B------:R-:W3:Y:S01]  /*72d0*/  LDCU.64 UR6, c[0x4][0x78] ;  /* 0x01000f00ff0677ac */ /* 0x000ee20008000a00 */
[----:B-1----:R-:W1:Y:S01]  /*72e0*/  LDC.64 R2, c[0x4][R3] ;  /* 0x0100000003027b82 */ /* 0x002e620000000a00 */
[----:B------:R-:W5:Y:S01]  /*72f0*/  LDCU.64 UR4, c[0x4][0x10] ;  /* 0x01000200ff0477ac */ /* 0x000f620008000a00 */
[----:B----4-:R-:W-:Y:S01]  /*7300*/  MOV R5, UR9 ;  /* 0x0000000900057c02 */ /* 0x010fe20008000f00 */
[----:B------:R-:W-:Y:S01]  /*7310*/  IMAD.U32 R4, RZ, RZ, UR8 ;  /* 0x00000008ff047e24 */ /* 0x000fe2000f8e00ff */
[----:B---3--:R-:W-:Y:S01]  /*7320*/  MOV R7, UR7 ;  /* 0x0000000700077c02 */ /* 0x008fe20008000f00 */
[----:B------:R-:W-:Y:S01]  /*7330*/  IMAD.U32 R6, RZ, RZ, UR6 ;  /* 0x00000006ff067e24 */ /* 0x000fe2000f8e00ff */
[----:B-----5:R-:W-:Y:S01]  /*7340*/  MOV R11, UR5 ;  /* 0x00000005000b7c02 */ /* 0x020fe20008000f00 */
[----:B------:R-:W-:Y:S02]  /*7350*/  IMAD.U32 R10, RZ, RZ, UR4 ;  /* 0x00000004ff0a7e24 */ /* 0x000fe4000f8e00ff */
[----:B------:R-:W-:Y:S07]  /*7360*/  LEPC R20, `(.L_x_120) ;  /* 0x000000001014794e */ /* 0x000fee0000000000 */
[----:B-12---:R-:W-:Y:S05]  /*7370*/  CALL.ABS.NOINC R2 ;  /* 0x0000000002007343 */ /* 0x006fea0003c00000 */
.L_x_120:
[----:B-1----:R-:W-:Y:S01]  /*7380*/  SHF.L.U32 R3, R28, 0x10, RZ ;  /* 0x000000101c037819 */ /* 0x002fe200000006ff */
[----:B------:R-:W-:Y:S05]  /*7390*/  WARPSYNC.ALL ;  /* 0x0000000000007948 */ /* 0x000fea0003800000 */
[----:B------:R-:W-:Y:S01]  /*73a0*/  R2UR UR4, R25 ;  /* 0x00000000190472ca */ /* 0x000fe200000e0000 */
[----:B------:R-:W-:Y:S01]  /*73b0*/  BSSY.RECONVERGENT B0, `(.L_x_121) ;  /* 0x0000055000007945 */ /* 0x000fe20003800200 */
[C---:B------:R-:W-:Y:S02]  /*73c0*/  SHF.L.U32 R20, R29.reuse, 0x10, RZ ;  /* 0x000000101d147819 */ /* 0x040fe400000006ff */
[----:B------:R-:W-:Y:S02]  /*73d0*/  LOP3.LUT R21, R29, 0xffff0000, RZ, 0xc0, !PT ;  /* 0xffff00001d157812 */ /* 0x000fe400078ec0ff */
[----:B------:R-:W-:Y:S02]  /*73e0*/  ISETP.NE.AND P6, PT, R58, RZ, PT ;  /* 0x000000ff3a00720c */ /* 0x000fe40003fc5270 */
[----:B------:R-:W-:Y:S05]  /*73f0*/  ISETP.NE.AND P0, PT, R57, RZ, PT ;  /* 0x000000ff3900720c */ /* 0x000fea0003f05270 */
[----:B---3--:R-:W1:Y:S02]  /*7400*/  LDTM.16dp256bit.x4 R4, tmem[UR4+0x40] ;  /* 0x00004004000479ee */ /* 0x008e640008120000 */
[----:B-1----:R-:W-:Y:S01]  /*7410*/  FMUL R0, R24, R4 ;  /* 0x0000000418007220 */ /* 0x002fe20000400000 */
[----:B------:R-:W-:Y:S01]  /*7420*/  LOP3.LUT R4, R28, 0xffff0000, RZ, 0xc0, !PT ;  /* 0xffff00001c047812 */ /* 0x000fe200078ec0ff */
[C---:B------:R-:W-:Y:S01]  /*7430*/  FMUL R2, R24.reuse, R5 ;  /* 0x0000000518027220 */ /* 0x040fe20000400000 */
        /* <DEDUP_REMOVED lines=26> */
[----:B------:R-:W-:Y:S01]  /*75e0*/  FMUL R10, R24, R14 ;  /* 0x0000000e180a7220 */ /* 0x000fe20000400000 */
[----:B------:R-:W-:Y:S01]  /*75f0*/  SHF.L.U32 R4, R39, 0x10, RZ ;  /* 0x0000001027047819 */ /* 0x000fe200000006ff */
[----:B------:R-:W-:Y:S01]  /*7600*/  FFMA R11, R27, R16, R11 ;  /* 0x000000101b0b7223 */ /* 0x000fe2000000000b */
[----:B------:R-:W-:Y:S01]  /*7610*/  LOP3.LUT R5, R39, 0xffff0000, RZ, 0xc0, !PT ;  /* 0xffff000027057812 */ /* 0x000fe200078ec0ff */
[----:B------:R-:W-:Y:S01]  /*7620*/  FFMA R8, R27, R0, R8 ;  /* 0x000000001b087223 */ /* 0x000fe20000000008 */
[----:B------:R-:W-:Y:S01]  /*7630*/  LOP3.LUT R0, R37, 0xffff0000, RZ, 0xc0, !PT ;  /* 0xffff000025007812 */ /* 0x000fe200078ec0ff */
[C---:B------:R-:W-:Y:S01]  /*7640*/  FFMA R9, R27.reuse, R2, R9 ;  /* 0x000000021b097223 */ /* 0x040fe20000000009 */
[C---:B------:R-:W-:Y:S01]  /*7650*/  SHF.L.U32 R2, R38.reuse, 0x10, RZ ;  /* 0x0000001026027819 */ /* 0x040fe200000006ff */
[----:B------:R-:W-:Y:S01]  /*7660*/  FFMA R10, R27, R3, R10 ;  /* 0x000000031b0a7223 */ /* 0x000fe2000000000a */
[----:B------:R-:W-:Y:S01]  /*7670*/  LOP3.LUT R3, R38, 0xffff0000, RZ, 0xc0, !PT ;  /* 0xffff000026037812 */ /* 0x000fe200078ec0ff */
[C---:B------:R-:W-:Y:S01]  /*7680*/  FMUL R15, R24.reuse, R15 ;  /* 0x0000000f180f7220 */ /* 0x040fe20000400000 */
[----:B------:R-:W-:Y:S01]  /*7690*/  F2FP.BF16.F32.PACK_AB R35, R11, R6 ;  /* 0x000000060b23723e */ /* 0x000fe200000010ff */
[C---:B------:R-:W-:Y:S01]  /*76a0*/  FMUL R13, R24.reuse, R17 ;  /* 0x00000011180d7220 */ /* 0x040fe20000400000 */
[C---:B------:R-:W-:Y:S01]  /*76b0*/  FMUL R14, R24.reuse, R18 ;  /* 0x00000012180e7220 */ /* 0x040fe20000400000 */
[----:B------:R-:W-:Y:S01]  /*76c0*/  FFMA R15, R27, R0, R15 ;  /* 0x000000001b0f7223 */ /* 0x000fe2000000000f */
[----:B------:R-:W-:Y:S01]  /*76d0*/  FMUL R19, R24, R19 ;  /* 0x0000001318137220 */ /* 0x000fe20000400000 */
[----:B------:R1:W-:Y:S01]  /*76e0*/  STSM.16.M88.4 [R60+0x2200], R32 ;  /* 0x002200203c007844 */ /* 0x0003e20000000200 */
[----:B------:R-:W-:Y:S01]  /*76f0*/  F2FP.BF16.F32.PACK_AB R8, R9, R8 ;  /* 0x000000080908723e */ /* 0x000fe200000010ff */
[----:B------:R-:W-:Y:S01]  /*7700*/  FFMA R12, R27, R2, R12 ;  /* 0x000000021b0c7223 */ /* 0x000fe2000000000c */
[----:B------:R-:W-:Y:S01]  /*7710*/  F2FP.BF16.F32.PACK_AB R9, R15, R10 ;  /* 0x0000000a0f09723e */ /* 0x000fe200000010ff */
[C---:B------:R-:W-:Y:S01]  /*7720*/  FFMA R13, R27.reuse, R3, R13 ;  /* 0x000000031b0d7223 */ /* 0x040fe2000000000d */
        /* <DEDUP_REMOVED lines=15> */
[----:B---3--:R-:W3:Y:S01]  /*7820*/  FENCE.VIEW.ASYNC.S ;  /* 0x00000000000073c6 */ /* 0x008ee20000000000 */
[----:B------:R-:W-:Y:S01]  /*7830*/  @P6 PRMT R0, R65, 0x654, R0 ;  /* 0x0000065441006816 */ /* 0x000fe20000000000 */
[----:B---3--:R-:W-:Y:S06]  /*7840*/  BAR.SYNC.DEFER_BLOCKING 0x1, 0x80 ;  /* 0x0042000000007b1d */ /* 0x008fec0000010000 */
[----:B------:R-:W-:Y:S05]  /*7850*/  @P0 BRA `(.L_x_122) ;  /* 0x0000000000280947 */ /* 0x000fea0003800000 */
[----:B------:R-:W3:Y:S01]  /*7860*/  LDCU.64 UR6, c[0x0][0x348] ;  /* 0x00006900ff0677ac */ /* 0x000ee20008000a00 */
[----:B------:R-:W-:Y:S02]  /*7870*/  UIADD3 UR9, UPT, UPT, UR49, 0x40, URZ ;  /* 0x0000004031097890 */ /* 0x000fe4000fffe0ff */
[----:B------:R-:W-:Y:S01]  /*7880*/  UIADD3 UR8, UPT, UPT, UR44, 0x2200, URZ ;  /* 0x000022002c087890 */ /* 0x000fe2000fffe0ff */
[----:B------:R-:W-:Y:S01]  /*7890*/  UMOV UR10, UR50 ;  /* 0x00000032000a7c82 */ /* 0x000fe20008000000 */
[----:B------:R-:W-:Y:S01]  /*78a0*/  UMOV UR11, UR36 ;  /* 0x00000024000b7c82 */ /* 0x000fe20008000000 */
[----:B---3--:R-:W-:Y:S04]  /*78b0*/  UIADD3 UR4, UP0, UPT, UR6, 0x680, URZ ;  /* 0x0000068006047890 */ /* 0x008fe8000ff1e0ff */
[----:B------:R-:W-:Y:S09]  /*78c0*/  UIADD3.X UR5, UPT, UPT, URZ, UR7, URZ, UP0, !UPT ;  /* 0x00000007ff057290 */ /* 0x000ff200087fe4ff */
[----:B------:R3:W-:Y:S01]  /*78d0*/  UTMASTG.3D [UR8], [UR4] ;  /* 0x00000008040073b5 */ /* 0x0007e20008010000 */
[----:B------:R0:W-:Y:S01]  /*78e0*/  UTMACMDFLUSH ;  /* 0x00000000000079b7 */ /* 0x0001e20000000000 */
[----:B---3--:R-:W-:Y:S04]  /*78f0*/  DEPBAR.LE SB0, 0x1 ;  /* 0x000080400000791a */ /* 0x008fe80000000000 */
.L_x_122:
[----:B------:R-:W-:Y:S05]  /*7900*/  BSYNC.RECONVERGENT B0 ;  /* 0x0000000000007941 */ /* 0x000fea0003800200 */
.L_x_121:
        /* <DEDUP_REMOVED lines=8> */
[----:B---3--:R-:W-:Y:S06]  /*7990*/  @!P6 BRA `(.L_x_124) ;  /* 0x000000000040e947 */ /* 0x008fec0003800000 */
        /* <DEDUP_REMOVED lines=8> */
[----:B------:R-:W3:Y:S02]  /*7a20*/  SYNCS.PHASECHK.TRANS64.TRYWAIT P0, [R3+URZ+0x30], R0 ;  /* 0x00003000030075a7 */ /* 0x000ee400080011ff */
[----:B---3--:R-:W-:Y:S05]  /*7a30*/  @!P0 BRA `(.L_x_127) ;  /* 0x0000001400748947 */ /* 0x008fea0003800000 */
.L_x_126:
[----:B------:R-:W-:Y:S05]  /*7a40*/  BSYNC B0 ;  /* 0x0000000000007941 */ /* 0x000fea0003800000 */
.L_x_125:
[----:B------:R-:W-:Y:S11]  /*7a50*/  ISETP.NE.AND P0, PT, R64, RZ, PT ;  /* 0x000000ff4000720c */ /* 0x000ff60003f05270 */
[----:B------:R-:W-:Y:S02]  /*7a60*/  @!UPT UIADD3 URZ, UPT, UPT, URZ, URZ, URZ ;  /* 0x000000fffffff290 */ /* 0x000fe4000fffe0ff */
[----:B------:R-:W-:Y:S05]  /*7a70*/  @P0 WARPSYNC.ALL ;  /* 0x0000000000000948 */ /* 0x000fea0003800000 */
[----:B------:R4:W1:Y:S04]  /*7a80*/  @P0 LDSM.16.M88.4 R28, [R61+UR44+0x200] ;  /* 0x0002002c3d1c083b */ /* 0x0008680008000200 */
[----:B------:R4:W1:Y:S02]  /*7a90*/  @P0 LDSM.16.M88.4 R36, [R2+0x200] ;  /* 0x000200000224083b */ /* 0x0008640000000200 */
.L_x_124:
[----:B------:R-:W-:Y:S05]  /*7aa0*/  BSYNC B1 ;  /* 0x0000000000017941 */ /* 0x000fea0003800000 */
.L_x_123:
[----:B---3--:R-:W-:Y:S05]  /*7ab0*/  VIADD R0, R25, 0x60 ;  /* 0x0000006019007836 */ /* 0x008fea0000000000 */
[----:B------:R-:W-:Y:S04]  /*7ac0*/  SHF.R.U32.HI R0, RZ, 0x15, R0 ;  /* 0x00000015ff007819 */ /* 0x000fe80000011600 */
[----:B------:R-:W-:Y:S11]  /*7ad0*/  LOP3.LUT P0, RZ, R0, 0x3, R46, 0x48, !PT ;  /* 0x0000000300ff7812 */ /* 0x000ff6000780482e */
[----:B------:R-:W-:Y:S02]  /*7ae0*/  @!UPT UIADD3 URZ, UPT, UPT, URZ, URZ, URZ ;  /* 0x000000fffffff290 */ /* 0x000fe4000fffe0ff */
[----:B------:R-:W-:Y:S05]  /*7af0*/  @!P0 BRA `(.L_x_128) ;  /* 0x0000000000408947 */ /* 0x000fea0003800000 */
[----:B------:R-:W3:Y:S01]  /*7b00*/  LDCU.64 UR8, c[0x4][0x70] ;  /* 0x01000e00ff0877ac */ /* 0x000ee20008000a00 */
[----:B------:R-:W-:Y:S01]  /*7b10*/  MOV R3, 0x0 ;  /* 0x0000000000037802 */ /* 0x000fe20000000f00 */
[----:B------:R-:W-:Y:S02]  /*7b20*/  HFMA2 R12, -RZ, RZ, 0, 5.9604644775390625e-08 ;  /* 0x00000001ff0c7431 */ /* 0x000fe400000001ff */
[----:B-1----:R-:W-:Y:S02]  /*7b30*/  IMAD.MOV.U32 R8, RZ, RZ, 0x192 ;  /* 0x00000192ff087424 */ /* 0x002fe400078e00ff */
[----:B------:R-:W-:Y:S01]  /*7b40*/  IMAD.MOV.U32 R13, RZ, RZ, RZ ;  /* 0x000000ffff0d7224 */ /* 0x000fe200078e00ff */
[----:B------:R-:W1:Y:S01]  /*7b50*/  LDCU.64 UR6, c[0x4][0x78] ;  /* 0x01000f00ff0677ac */ /* 0x000e620008000a00 */
[----:B----4-:R-:W4:Y:S01]  /*7b60*/  LDC.64 R2, c[0x4][R3] ;  /* 0x0100000003027b82 */ /* 0x010f220000000a00 */
        /* <DEDUP_REMOVED lines=9> */
.L_x_128:
[----:B------:R-:W-:Y:S01]  /*7c00*/  ISETP.NE.AND P0, PT, R57, RZ, PT ;  /* 0x000000ff3900720c */ /* 0x000fe20003f05270 */
[----:B------:R-:W-:Y:S05]  /*7c10*/  WARPSYNC.ALL ;  /* 0x0000000000007948 */ /* 0x000fea0003800000 */
[----:B------:R-:W-:Y:S01]  /*7c20*/  R2UR UR4, R25 ;  /* 0x00000000190472ca */ /* 0x000fe200000e0000 */
[----:B------:R-:W3:Y:S01]  /*7c30*/  S2UR UR5, SR_CgaCtaId ;  /* 0x00000000000579c3 */ /* 0x000ee20000008800 */
[C---:B-1----:R-:W-:Y:S01]  /*7c40*/  SHF.L.U32 R0, R28.reuse, 0x10, RZ ;  /* 0x000000101c007819 */ /* 0x042fe200000006ff */
[----:B------:R-:W-:Y:S01]  /*7c50*/  BSSY.RECONVERGENT B0, `(.L_x_129) ;  /* 0x0000052000007945 */ /* 0x000fe20003800200 */
[----:B----4-:R-:W-:Y:S02]  /*7c60*/  LOP3.LUT R2, R28, 0xffff0000, RZ, 0xc0, !PT ;  /* 0xffff00001c027812 */ /* 0x010fe400078ec0ff */
[C---:B------:R-:W-:Y:S02]  /*7c70*/  SHF.L.U32 R3, R29.reuse, 0x10, RZ ;  /* 0x000000101d037819 */ /* 0x040fe400000006ff */
[----:B------:R-:W-:Y:S02]  /*7c80*/  LOP3.LUT R20, R29, 0xffff0000, RZ, 0xc0, !PT ;  /* 0xffff00001d147812 */ /* 0x000fe400078ec0ff */
[C---:B------:R-:W-:Y:S02]  /*7c90*/  SHF.L.U32 R21, R30.reuse, 0x10, RZ ;  /* 0x000000101e157819 */ /* 0x040fe400000006ff */
[----:B------:R-:W-:Y:S01]  /*7ca0*/  LOP3.LUT R25, R30, 0xffff0000, RZ, 0xc0, !PT ;  /* 0xffff00001e197812 */ /* 0x000fe200078ec0ff */
[----:B------:R-:W1:Y:S01]  /*7cb0*/  LDTM.16dp256bit.x4 R4, tmem[UR4+0x60] ;  /* 0x00006004000479ee */ /* 0x000e620008120000 */
[----:B------:R-:W-:Y:S01]  /*7cc0*/  R2UR UR4, R26 ;  /* 0x000000001a0472ca */ /* 0x000fe200000e0000 */
[----:B------:R-:W-:Y:S01]  /*7cd0*/  NOP ;  /* 0x0000000000007918 */ /* 0x000fe20000000000 */
[C---:B------:R-:W-:Y:S02]  /*7ce0*/  SHF.L.U32 R26, R31.reuse, 0x10, RZ ;  /* 0x000000101f1a7819 */ /* 0x040fe400000006ff */
[----:B------:R-:W-:Y:S02]  /*7cf0*/  LOP3.LUT R28, R31, 0xffff0000, RZ, 0xc0, !PT ;  /* 0xffff00001f1c7812 */ /* 0x000fe400078ec0ff */
[C---:B------:R-:W-:Y:S02]  /*7d00*/  SHF.L.U32 R29, R36.reuse, 0x10, RZ ;  /* 0x00000010241d7819 */ /* 0x040fe400000006ff */
[----:B------:R-:W-:Y:S02]  /*7d10*/  LOP3.LUT R30, R36, 0xffff0000, RZ, 0xc0, !PT ;  /* 0xffff0000241e7812 */ /* 0x000fe400078ec0ff */
[C---:B------:R-:W-:Y:S02]  /*7d20*/  SHF.L.U32 R31, R37.reuse, 0x10, RZ ;  /* 0x00000010251f7819 */ /* 0x040fe400000006ff */
[----:B------:R-:W-:Y:S01]  /*7d30*/  LOP3.LUT R32, R37, 0xffff0000, RZ, 0xc0, !PT ;  /* 0xffff000025207812 */ /* 0x000fe200078ec0ff */
[----:B------:R-:W-:Y:S01]  /*7d40*/  UIADD3 UR4, UPT, UPT, UR4, 0xc0, URZ ;  /* 0x000000c004047890 */ /* 0x000fe2000fffe0ff */
[C---:B------:R-:W-:Y:S02]  /*7d50*/  SHF.L.U32 R33, R38.reuse, 0x10, RZ ;  /* 0x0000001026217819 */ /* 0x040fe400000006ff */
[----:B------:R-:W-:Y:S02]  /*7d60*/  LOP3.LUT R34, R38, 0xffff0000, RZ, 0xc0, !PT ;  /* 0xffff000026227812 */ /* 0x000fe400078ec0ff */
[C---:B------:R-:W-:Y:S02]  /*7d70*/  SHF.L.U32 R35, R39.reuse, 0x10, RZ ;  /* 0x0000001027237819 */ /* 0x040fe400000006ff */
[----:B------:R-:W-:Y:S01]  /*7d80*/  LOP3.LUT R36, R39, 0xffff0000, RZ, 0xc0, !PT ;  /* 0xffff000027247812 */ /* 0x000fe200078ec0ff */
[C---:B-1----:R-:W-:Y:S01]  /*7d90*/  FMUL R4, R24.reuse, R4 ;  /* 0x0000000418047220 */ /* 0x042fe20000400000 */
[----:B---3--:R-:W-:Y:S01]  /*7da0*/  UPRMT UR4, UR5, 0x654, UR4 ;  /* 0x0000065405047896 */ /* 0x008fe20008000004 */
[C---:B------:R-:W-:Y:S01]  /*7db0*/  FMUL R5, R24.reuse, R5 ;  /* 0x0000000518057220 */ /* 0x040fe20000400000 */
[C---:B------:R-:W-:Y:S01]  /*7dc0*/  FMUL R6, R24.reuse, R6 ;  /* 0x0000000618067220 */ /* 0x040fe20000400000 */
[C---:B------:R-:W-:Y:S01]  /*7dd0*/  FFMA R4, R27.reuse, R0, R4 ;  /* 0x000000001b047223 */ /* 0x040fe20000000004 */
[C---:B------:R-:W-:Y:S01]  /*7de0*/  FMUL R7, R24.reuse, R7 ;  /* 0x0000000718077220 */ /* 0x040fe20000400000 */
[C---:B------:R-:W-:Y:S01]  /*7df0*/  FFMA R5, R27.reuse, R2, R5 ;  /* 0x000000021b057223 */ /* 0x040fe20000000005 */
[C---:B------:R-:W-:Y:S01]  /*7e00*/  FFMA R6, R27.reuse, R3, R6 ;  /* 0x000000031b067223 */ /* 0x040fe20000000006 */
[C---:B------:R-:W-:Y:S01]  /*7e10*/  FMUL R8, R24.reuse, R8 ;  /* 0x0000000818087220 */ /* 0x040fe20000400000 */
[----:B------:R-:W-:Y:S01]  /*7e20*/  FFMA R7, R27, R20, R7 ;  /* 0x000000141b077223 */ /* 0x000fe20000000007 */
[----:B------:R-:W-:Y:S01]  /*7e30*/  SYNCS.ARRIVE.TRANS64.RED.A1T0 RZ, [UR4], RZ ;  /* 0x000000ffffff79a7 */ /* 0x000fe20008100404 */
[----:B------:R-:W-:Y:S01]  /*7e40*/  F2FP.BF16.F32.PACK_AB R4, R5, R4 ;  /* 0x000000040504723e */ /* 0x000fe200000010ff */
[----:B------:R-:W-:Y:S01]  /*7e50*/  FFMA R8, R27, R21, R8 ;  /* 0x000000151b087223 */ /* 0x000fe20000000008 */
[C---:B------:R-:W-:Y:S01]  /*7e60*/  FMUL R9, R24.reuse, R9 ;  /* 0x0000000918097220 */ /* 0x040fe20000400000 */
[----:B------:R-:W-:Y:S01]  /*7e70*/  F2FP.BF16.F32.PACK_AB R5, R7, R6 ;  /* 0x000000060705723e */ /* 0x000fe200000010ff */
[C---:B------:R-:W-:Y:S01]  /*7e80*/  FMUL R0, R24.reuse, R10 ;  /* 0x0000000a18007220 */ /* 0x040fe20000400000 */
[C---:B------:R-:W-:Y:S01]  /*7e90*/  FMUL R2, R24.reuse, R11 ;  /* 0x0000000b18027220 */ /* 0x040fe20000400000 */
[C---:B------:R-:W-:Y:S01]  /*7ea0*/  FMUL R3, R24.reuse, R12 ;  /* 0x0000000c18037220 */ /* 0x040fe20000400000 */
[C---:B------:R-:W-:Y:S01]  /*7eb0*/  FFMA R9, R27.reuse, R25, R9 ;  /* 0x000000191b097223 */ /* 0x040fe20000000009 */
[C---:B------:R-:W-:Y:S01]  /*7ec0*/  FMUL R10, R24.reuse, R13 ;  /* 0x0000000d180a7220 */ /* 0x040fe20000400000 */
[C---:B------:R-:W-:Y:S01]  /*7ed0*/  FFMA R0, R27.reuse, R26, R0 ;  /* 0x0000001a1b007223 */ /* 0x040fe20000000000 */
[C---:B------:R-:W-:Y:S01]  /*7ee0*/  FMUL R11, R24.reuse, R14 ;  /* 0x0000000e180b7220 */ /* 0x040fe20000400000 */
[C---:B------:R-:W-:Y:S01]  /*7ef0*/  FFMA R2, R27.reuse, R28, R2 ;  /* 0x0000001c1b027223 */ /* 0x040fe20000000002 */
[C---:B------:R-:W-:Y:S01]  /*7f00*/  FMUL R15, R24.reuse, R15 ;  /* 0x0000000f180f7220 */ /* 0x040fe20000400000 */
[C---:B------:R-:W-:Y:S01]  /*7f10*/  FMUL R12, R24.reuse, R16 ;  /* 0x00000010180c7220 */ /* 0x040fe20000400000 */
[C---:B------:R-:W-:Y:S01]  /*7f20*/  FFMA R3, R27.reuse, R29, R3 ;  /* 0x0000001d1b037223 */ /* 0x040fe20000000003 */
[C---:B------:R-:W-:Y:S01]  /*7f30*/  FMUL R13, R24.reuse, R17 ;  /* 0x00000011180d7220 */ /* 0x040fe20000400000 */
[C---:B------:R-:W-:Y:S01]  /*7f40*/  FFMA R10, R27.reuse, R30, R10 ;  /* 0x0000001e1b0a7223 */ /* 0x040fe2000000000a */
[C---:B------:R-:W-:Y:S01]  /*7f50*/  FMUL R14, R24.reuse, R18 ;  /* 0x00000012180e7220 */ /* 0x040fe20000400000 */
[C---:B------:R-:W-:Y:S01]  /*7f60*/  FFMA R11, R27.reuse, R31, R11 ;  /* 0x0000001f1b0b7223 */ /* 0x040fe2000000000b */
[C---:B------:R-:W-:Y:S01]  /*7f70*/  FFMA R15, R27.reuse, R32, R15 ;  /* 0x000000201b0f7223 */ /* 0x040fe2000000000f */
[----:B------:R-:W-:Y:S01]  /*7f80*/  FMUL R19, R24, R19 ;  /* 0x0000001318137220 */ /* 0x000fe20000400000 */
[C---:B------:R-:W-:Y:S01]  /*7f90*/  FFMA R12, R27.reuse, R33, R12 ;  /* 0x000000211b0c7223 */ /* 0x040fe2000000000c */
[C---:B------:R-:W-:Y:S01]  /*7fa0*/  FFMA R13, R27.reuse, R34, R13 ;  /* 0x000000221b0d7223 */ /* 0x040fe2000000000d */
[C---:B------:R-:W-:Y:S01]  /*7fb0*/  FFMA R14, R27.reuse, R35, R14 ;  /* 0x000000231b0e7223 */ /* 0x040fe2000000000e */
[----:B------:R-:W-:Y:S01]  /*7fc0*/  FFMA R19, R27, R36, R19 ;  /* 0x000000241b137223 */ /* 0x000fe20000000013 */
[----:B------:R-:W-:Y:S02]  /*7fd0*/  F2FP.BF16.F32.PACK_AB R6, R9, R8 ;  /* 0x000000080906723e */ /* 0x000fe400000010ff */
        /* <DEDUP_REMOVED lines=25> */
.L_x_130:
[----:B------:R-:W-:Y:S05]  /*8170*/  BSYNC.RECONVERGENT B0 ;  /* 0x0000000000007941 */ /* 0x000fea0003800200 */
.L_x_129:
[----:B------:R-:W-:Y:S01]  /*8180*/  BAR.SYNC.DEFER_BLOCKING 0x1, 0x80 ;  /* 0x0042000000007b1d */ /* 0x000fe20000010000 */
[----:B------:R-:W-:Y:S01]  /*8190*/  UISETP.NE.AND UP0, UPT, UR47, -0x4, UPT ;  /* 0xfffffffc2f00788c */ /* 0x000fe2000bf05270 */
[----:B------:R-:W-:Y:S08]  /*81a0*/  IADD3 R22, PT, PT, R22, 0x1, RZ ;  /* 0x0000000116167810 */ /* 0x000ff00007ffe0ff */
[----:B------:R-:W-:Y:S05]  /*81b0*/  BRA.U !UP0, `(.L_x_131) ;  /* 0x0000000108247547 */ /* 0x000fea000b800000 */
[----:B------:R-:W-:Y:S01]  /*81c0*/  ISETP.NE.AND P0, PT, R58, RZ, PT ;  /* 0x000000ff3a00720c */ /* 0x000fe20003f05270 */
[----:B------:R-:W-:Y:S01]  /*81d0*/  IMAD.U32 R0, RZ, RZ, UR46 ;  /* 0x0000002eff007e24 */ /* 0x000fe2000f8e00ff */
[----:B------:R-:W-:Y:S04]  /*81e0*/  UIADD3 UR4, UPT, UPT, UR46, 0x1, URZ ;  /* 0x000000012e047890 */ /* 0x000fe8000fffe0ff */
[----:B------:R-:W-:Y:S04]  /*81f0*/  UISETP.NE.AND UP0, UPT, UR4, 0x4, UPT ;  /* 0x000000040400788c */ /* 0x000fe8000bf05270 */
[----:B------:R-:W-:Y:S03]  /*8200*/  USEL UR46, UR4, URZ, UP0 ;  /* 0x000000ff042e7287 */ /* 0x000fe60008000000 */
[----:B------:R-:W-:Y:S05]  /*8210*/  @P0 LEA R0, R0, UR44, 0x3 ;  /* 0x0000002c00000c11 */ /* 0x000fea000f8e18ff */
[----:B------:R-:W-:Y:S05]  /*8220*/  @P0 VIADD R0, R0, 0x50 ;  /* 0x0000005000000836 */ /* 0x000fea0000000000 */
[----:B------:R-:W-:Y:S04]  /*8230*/  @P0 PRMT R0, R65, 0x654, R0 ;  /* 0x0000065441000816 */ /* 0x000fe80000000000 */
[----:B------:R3:W-:Y:S03]  /*8240*/  @P0 SYNCS.ARRIVE.TRANS64.RED.A1T0 RZ, [R0+URZ], RZ ;  /* 0x000000ff00ff09a7 */ /* 0x0007e600081004ff */
.L_x_131:
[----:B------:R-:W-:Y:S01]  /*8250*/  R2UR UR5, R47 ;  /* 0x000000002f0572ca */ /* 0x000fe200000e0000 */
[----:B------:R-:W-:Y:S01]  /*8260*/  UISETP.NE.AND UP0, UPT, UR61, URZ, UPT ;  /* 0x000000ff3d00728c */ /* 0x000fe2000bf05270 */
[----:B------:R-:W-:Y:S01]  /*8270*/  R2UR UR4, R48 ;  /* 0x00000000300472ca */ /* 0x000fe200000e0000 */
[----:B------:R-:W-:Y:S01]  /*8280*/  UIADD3 UR47, UPT, UPT, UR47, 0x4, URZ ;  /* 0x000000042f2f7890 */ /* 0x000fe2000fffe0ff */
[----:B------:R-:W-:Y:S01]  /*8290*/  ISETP.NE.AND P0, PT, R52, 0x2, PT ;  /* 0x000000023400780c */ /* 0x000fe20003f05270 */
[----:B------:R-:W-:Y:S01]  /*82a0*/  UMOV UR36, UR60 ;  /* 0x0000003c00247c82 */ /* 0x000fe20008000000 */
[----:B------:R-:W-:Y:S02]  /*82b0*/  ISETP.NE.AND P1, PT, R22, 0x4, PT ;  /* 0x000000041600780c */ /* 0x000fe40003f25270 */
[----:B------:R-:W-:Y:S02]  /*82c0*/  SEL R2, RZ, 0x1, P0 ;  /* 0x00000001ff027807 */ /* 0x000fe40000000000 */
[----:B---3--:R-:W-:Y:S02]  /*82d0*/  SEL R0, RZ, 0x1, P1 ;  /* 0x00000001ff007807 */ /* 0x008fe40000800000 */
[----:B------:R-:W-:Y:S01]  /*82e0*/  LOP3.LUT R53, R53, R2, RZ, 0x3c, !PT ;  /* 0x0000000235357212 */ /* 0x000fe200078e3cff */
[----:B------:R-:W-:Y:S01]  /*82f0*/  UIADD3 UR20, UPT, UPT, UR37, UR5, URZ ;  /* 0x0000000525147290 */ /* 0x000fe2000fffe0ff */
[----:B------:R-:W-:Y:S01]  /*8300*/  LOP3.LUT R54, R54, R0, RZ, 0x3c, !PT ;  /* 0x0000000036367212 */ /* 0x000fe200078e3cff */
[----:B------:R-:W-:Y:S01]  /*8310*/  UIADD3 UR16, UPT, UPT, UR38, UR4, URZ ;  /* 0x0000000426107290 */ /* 0x000fe2000fffe0ff */
[----:B------:R-:W-:Y:S02]  /*8320*/  SEL R52, R52, RZ, P0 ;  /* 0x000000ff34347207 */ /* 0x000fe40000000000 */
[----:B------:R-:W-:Y:S01]  /*8330*/  SEL R22, R22, RZ, P1 ;  /* 0x000000ff16167207 */ /* 0x000fe20000800000 */
[----:B------:R-:W-:Y:S08]  /*8340*/  BRA.U UP0, `(.L_x_132) ;  /* 0xffffffcd00b07547 */ /* 0x000ff0000b83ffff */
[----:B------:R-:W-:-:S13]  /*8350*/  R2UR UR4, R49 ;  /* 0x00000000310472ca */ /* 0x000fda00000e0000 */
[----:B------:R-:W-:-:S09]  /*8360*/  UISETP.NE.AND UP0, UPT, UR4, URZ, UPT ;  /* 0x000000ff0400728c */ /* 0x000fd2000bf05270 */
[----:B------:R-:W-:Y:S05]  /*8370*/  BRA.U !UP0, `(.L_x_133) ;  /* 0x0000000108487547 */ /* 0x000fea000b800000 */
[----:B------:R-:W3:Y:S02]  /*8380*/  LDCU.64 UR4, c[0x0][0x890] ;  /* 0x00011200ff0477ac */ /* 0x000ee40008000a00 */
[----:B---3--:R-:W-:-:S04]  /*8390*/  UISETP.NE.U32.AND UP0, UPT, UR4, URZ, UPT ;  /* 0x000000ff0400728c */ /* 0x008fc8000bf05070 */
[----:B------:R-:W-:-:S09]  /*83a0*/  UISETP.NE.AND.EX UP0, UPT, UR5, URZ, UPT, UP0 ;  /* 0x000000ff0500728c */ /* 0x000fd2000bf05300 */
[----:B------:R-:W-:Y:S05]  /*83b0*/  BRA.U UP0, `(.L_x_134) ;  /* 0x00000001000c7547 */ /* 0x000fea000b800000 */
[----:B------:R-:W-:-:S13]  /*83c0*/  FSETP.NEU.AND P0, PT, R27, RZ, PT ;  /* 0x000000ff1b00720b */ /* 0x000fda0003f0d000 */
[----:B------:R-:W-:Y:S05]  /*83d0*/  @!P0 EXIT ;  /* 0x000000000000894d */ /* 0x000fea0003800000 */
[----:B------:R-:W-:Y:S05]  /*83e0*/  BRA `(.L_x_133) ;  /* 0x00000000002c7947 */ /* 0x000fea0003800000 */
.L_x_134:
[----:B------:R-:W-:Y:S01]  /*83f0*/  ISETP.NE.AND P0, PT, R51, RZ, PT ;  /* 0x000000ff3300720c */ /* 0x000fe20003f05270 */
[----:B------:R-:W-:-:S12]  /*8400*/  BSSY.RECONVERGENT B0, `(.L_x_133) ;  /* 0x0000009000007945 */ /* 0x000fd80003800200 */
[----:B------:R-:W-:Y:S05]  /*8410*/  @P0 BRA `(.L_x_135) ;  /* 0x0000000000140947 */ /* 0x000fea0003800000 */
[----:B------:R-:W3:Y:S02]  /*8420*/  LDCU.64 UR4, c[0x0][0x888] ;  /* 0x00011100ff0477ac */ /* 0x000ee40008000a00 */
[----:B---3--:R-:W-:-:S04]  /*8430*/  ISETP.NE.U32.AND P0, PT, RZ, UR4, PT ;  /* 0x00000004ff007c0c */ /* 0x008fc8000bf05070 */
[----:B------:R-:W-:-:S13]  /*8440*/  ISETP.NE.AND.EX P0, PT, RZ, UR5, PT, P0 ;  /* 0x00000005ff007c0c */ /* 0x000fda000bf05300 */
[----:B------:R-:W-:Y:S05]  /*8450*/  @!P0 EXIT ;  /* 0x000000000000894d */ /* 0x000fea0003800000 */
[----:B------:R-:W-:Y:S05]  /*8460*/  BRA `(.L_x_136) ;  /* 0x0000000000087947 */ /* 0x000fea0003800000 */
.L_x_135:
[----:B------:R-:W-:-:S13]  /*8470*/  FSETP.NEU.AND P0, PT, R27, RZ, PT ;  /* 0x000000ff1b00720b */ /* 0x000fda0003f0d000 */
[----:B------:R-:W-:Y:S05]  /*8480*/  @!P0 EXIT ;  /* 0x000000000000894d */ /* 0x000fea0003800000 */
.L_x_136:
[----:B------:R-:W-:Y:S05]  /*8490*/  BSYNC.RECONVERGENT B0 ;  /* 0x0000000000007941 */ /* 0x000fea0003800200 */
.L_x_133:
[----:B------:R-:W3:Y:S01]  /*84a0*/  S2UR UR5, SR_CgaCtaId ;  /* 0x00000000000579c3 */ /* 0x000ee20000008800 */
[----:B------:R-:W-:Y:S01]  /*84b0*/  ULEA UR4, UR46, UR44, 0x3 ;  /* 0x0000002c2e047291 */ /* 0x000fe2000f8e18ff */
[----:B------:R-:W-:-:S04]  /*84c0*/  DEPBAR.LE SB0, 0x0 ;  /* 0x000080000000791a */ /* 0x000fc80000000000 */
[----:B------:R-:W-:-:S04]  /*84d0*/  UIADD3 UR4, UPT, UPT, UR4, 0x50, URZ ;  /* 0x0000005004047890 */ /* 0x000fc8000fffe0ff */
[----:B---3--:R-:W-:-:S09]  /*84e0*/  UPRMT UR4, UR5, 0x654, UR4 ;  /* 0x0000065405047896 */ /* 0x008fd20008000004 */
[----:B------:R-:W-:Y:S01]  /*84f0*/  SYNCS.ARRIVE.TRANS64.RED.A1T0 RZ, [UR4], RZ ;  /* 0x000000ffffff79a7 */ /* 0x000fe20008100404 */
[----:B------:R-:W-:Y:S05]  /*8500*/  EXIT ;  /* 0x000000000000794d */ /* 0x000fea0003800000 */
.L_x_24:
[----:B--2---:R2:W3:Y:S02]  /*8510*/  SYNCS.PHASECHK.TRANS64.TRYWAIT P0, [R0+URZ+0xf0], R2 ;  /* 0x0000f002000075a7 */ /* 0x0044e400080011ff */
[----:B---3--:R-:W-:Y:S05]  /*8520*/  @!P0 NANOSLEEP.SYNCS 0x989680 ;  /* 0x009896800000895d */ /* 0x008fea0003900000 */
[----:B------:R-:W3:Y:S02]  /*8530*/  @!P0 SYNCS.PHASECHK.TRANS64 P0, [R0+URZ+0xf0], R2 ;  /* 0x0000f002000085a7 */ /* 0x000ee400080010ff */
[----:B---3--:R-:W-:Y:S05]  /*8540*/  @!P0 BRA `(.L_x_24) ;  /* 0xfffffffc00f08947 */ /* 0x008fea000383ffff */
[----:B------:R-:W-:Y:S05]  /*8550*/  BRA `(.L_x_137) ;  /* 0xffffff9000e07947 */ /* 0x000fea000383ffff */
.L_x_27:
[----:B--2---:R-:W-:-:S07]  /*8560*/  MOV R0, UR33 ;  /* 0x0000002100007c02 */ /* 0x004fce0008000f00 */
.L_x_138:
[----:B--2---:R2:W3:Y:S02]  /*8570*/  SYNCS.PHASECHK.TRANS64.TRYWAIT P0, [R0+URZ+0x18], R3 ;  /* 0x00001803000075a7 */ /* 0x0044e400080011ff */
[----:B---3--:R-:W-:Y:S05]  /*8580*/  @!P0 NANOSLEEP.SYNCS 0x989680 ;  /* 0x009896800000895d */ /* 0x008fea0003900000 */
[----:B------:R-:W3:Y:S02]  /*8590*/  @!P0 SYNCS.PHASECHK.TRANS64 P0, [R0+URZ+0x18], R3 ;  /* 0x00001803000085a7 */ /* 0x000ee400080010ff */
[----:B---3--:R-:W-:Y:S05]  /*85a0*/  @!P0 BRA `(.L_x_138) ;  /* 0xfffffffc00f08947 */ /* 0x008fea000383ffff */
[----:B------:R-:W-:Y:S05]  /*85b0*/  BRA `(.L_x_26) ;  /* 0xffffff9400207947 */ /* 0x000fea000383ffff */
.L_x_34:
[----:B-1----:R-:W-:-:S07]  /*85c0*/  MOV R0, UR17 ;  /* 0x0000001100007c02 */ /* 0x002fce0008000f00 */
.L_x_139:
[----:B-1----:R1:W2:Y:S02]  /*85d0*/  SYNCS.PHASECHK.TRANS64.TRYWAIT P0, [R0+URZ+0x18], R3 ;  /* 0x00001803000075a7 */ /* 0x0022a400080011ff */
[----:B--2---:R-:W-:Y:S05]  /*85e0*/  @!P0 NANOSLEEP.SYNCS 0x989680 ;  /* 0x009896800000895d */ /* 0x004fea0003900000 */
[----:B------:R-:W2:Y:S02]  /*85f0*/  @!P0 SYNCS.PHASECHK.TRANS64 P0, [R0+URZ+0x18], R3 ;  /* 0x00001803000085a7 */ /* 0x000ea400080010ff */
[----:B--2---:R-:W-:Y:S05]  /*8600*/  @!P0 BRA `(.L_x_139) ;  /* 0xfffffffc00f08947 */ /* 0x004fea000383ffff */
[----:B------:R-:W-:Y:S05]  /*8610*/  BRA `(.L_x_33) ;  /* 0xffffff9400e07947 */ /* 0x000fea000383ffff */
.L_x_39:
[----:B-1----:R1:W2:Y:S02]  /*8620*/  SYNCS.PHASECHK.TRANS64.TRYWAIT P0, [R3+URZ+0x80], R0 ;  /* 0x00008000030075a7 */ /* 0x0022a400080011ff */
[----:B--2---:R-:W-:Y:S05]  /*8630*/  @!P0 NANOSLEEP.SYNCS 0x989680 ;  /* 0x009896800000895d */ /* 0x004fea0003900000 */
[----:B------:R-:W2:Y:S02]  /*8640*/  @!P0 SYNCS.PHASECHK.TRANS64 P0, [R3+URZ+0x80], R0 ;  /* 0x00008000030085a7 */ /* 0x000ea400080010ff */
[----:B--2---:R-:W-:Y:S05]  /*8650*/  @!P0 BRA `(.L_x_39) ;  /* 0xfffffffc00f08947 */ /* 0x004fea000383ffff */
[----:B------:R-:W-:Y:S05]  /*8660*/  BRA `(.L_x_140) ;  /* 0xffffff9800807947 */ /* 0x000fea000383ffff */
.L_x_43:
[----:B------:R-:W-:-:S07]  /*8670*/  MOV R0, UR4 ;  /* 0x0000000400007c02 */ /* 0x000fce0008000f00 */
.L_x_141:
[----:B-1----:R1:W2:Y:S02]  /*8680*/  SYNCS.PHASECHK.TRANS64.TRYWAIT P0, [R0+URZ], R2 ;  /* 0x00000002000075a7 */ /* 0x0022a400080011ff */
[----:B--2---:R-:W-:Y:S05]  /*8690*/  @!P0 NANOSLEEP.SYNCS 0x989680 ;  /* 0x009896800000895d */ /* 0x004fea0003900000 */
[----:B------:R-:W2:Y:S02]  /*86a0*/  @!P0 SYNCS.PHASECHK.TRANS64 P0, [R0+URZ], R2 ;  /* 0x00000002000085a7 */ /* 0x000ea400080010ff */
[----:B--2---:R-:W-:Y:S05]  /*86b0*/  @!P0 BRA `(.L_x_141) ;  /* 0xfffffffc00f08947 */ /* 0x004fea000383ffff */
[----:B------:R-:W-:Y:S05]  /*86c0*/  BRA `(.L_x_142) ;  /* 0xffffffa0002c7947 */ /* 0x000fea000383ffff */
.L_x_44:
[----:B------:R-:W-:-:S07]  /*86d0*/  MOV R0, UR5 ;  /* 0x0000000500007c02 */ /* 0x000fce0008000f00 */
.L_x_143:
[----:B-1----:R1:W2:Y:S02]  /*86e0*/  SYNCS.PHASECHK.TRANS64.TRYWAIT P0, [R0+URZ], R2 ;  /* 0x00000002000075a7 */ /* 0x0022a400080011ff */
[----:B--2---:R-:W-:Y:S05]  /*86f0*/  @!P0 NANOSLEEP.SYNCS 0x989680 ;  /* 0x009896800000895d */ /* 0x004fea0003900000 */
[----:B------:R-:W2:Y:S02]  /*8700*/  @!P0 SYNCS.PHASECHK.TRANS64 P0, [R0+URZ], R2 ;  /* 0x00000002000085a7 */ /* 0x000ea400080010ff */
[----:B--2---:R-:W-:Y:S05]  /*8710*/  @!P0 BRA `(.L_x_143) ;  /* 0xfffffffc00f08947 */ /* 0x004fea000383ffff */
[----:B------:R-:W-:Y:S05]  /*8720*/  BRA `(.L_x_144) ;  /* 0xffffffa000387947 */ /* 0x000fea000383ffff */
.L_x_47:
[----:B-1----:R1:W2:Y:S02]  /*8730*/  SYNCS.PHASECHK.TRANS64.TRYWAIT P0, [R2+URZ+0xe0], R4 ;  /* 0x0000e004020075a7 */ /* 0x0022a400080011ff */
[----:B--2---:R-:W-:Y:S05]  /*8740*/  @!P0 NANOSLEEP.SYNCS 0x989680 ;  /* 0x009896800000895d */ /* 0x004fea0003900000 */
[----:B------:R-:W2:Y:S02]  /*8750*/  @!P0 SYNCS.PHASECHK.TRANS64 P0, [R2+URZ+0xe0], R4 ;  /* 0x0000e004020085a7 */ /* 0x000ea400080010ff */
[----:B--2---:R-:W-:Y:S05]  /*8760*/  @!P0 BRA `(.L_x_47) ;  /* 0xfffffffc00f08947 */ /* 0x004fea000383ffff */
[----:B------:R-:W-:Y:S05]  /*8770*/  BRA `(.L_x_145) ;  /* 0xffffffa0009c7947 */ /* 0x000fea000383ffff */
.L_x_48:
[----:B------:R-:W-:-:S07]  /*8780*/  MOV R2, UR4 ;  /* 0x0000000400027c02 */ /* 0x000fce0008000f00 */
.L_x_146:
[----:B-1----:R1:W2:Y:S02]  /*8790*/  SYNCS.PHASECHK.TRANS64.TRYWAIT P0, [R2+URZ+0x90], R5 ;  /* 0x00009005020075a7 */ /* 0x0022a400080011ff */
[----:B--2---:R-:W-:Y:S05]  /*87a0*/  @!P0 NANOSLEEP.SYNCS 0x989680 ;  /* 0x009896800000895d */ /* 0x004fea0003900000 */
[----:B------:R-:W2:Y:S02]  /*87b0*/  @!P0 SYNCS.PHASECHK.TRANS64 P0, [R2+URZ+0x90], R5 ;  /* 0x00009005020085a7 */ /* 0x000ea400080010ff */
[----:B--2---:R-:W-:Y:S05]  /*87c0*/  @!P0 BRA `(.L_x_146) ;  /* 0xfffffffc00f08947 */ /* 0x004fea000383ffff */
[----:B------:R-:W-:Y:S05]  /*87d0*/  BRA `(.L_x_147) ;  /* 0xffffffa000ac7947 */ /* 0x000fea000383ffff */
.L_x_49:
[----:B-1----:R1:W2:Y:S02]  /*87e0*/  SYNCS.PHASECHK.TRANS64.TRYWAIT P1, [R2+URZ+0x80], R4 ;  /* 0x00008004020075a7 */ /* 0x0022a400080211ff */
[----:B--2---:R-:W-:Y:S05]  /*87f0*/  @!P1 NANOSLEEP.SYNCS 0x989680 ;  /* 0x009896800000995d */ /* 0x004fea0003900000 */
[----:B------:R-:W2:Y:S02]  /*8800*/  @!P1 SYNCS.PHASECHK.TRANS64 P1, [R2+URZ+0x80], R4 ;  /* 0x00008004020095a7 */ /* 0x000ea400080210ff */
[----:B--2---:R-:W-:Y:S05]  /*8810*/  @!P1 BRA `(.L_x_49) ;  /* 0xfffffffc00f09947 */ /* 0x004fea000383ffff */
[----:B------:R-:W-:Y:S05]  /*8820*/  BRA `(.L_x_148) ;  /* 0xffffffa000dc7947 */ /* 0x000fea000383ffff */
.L_x_52:
[----:B------:R-:W-:-:S07]  /*8830*/  MOV R0, UR4 ;  /* 0x0000000400007c02 */ /* 0x000fce0008000f00 */
.L_x_149:
[----:B-1----:R1:W2:Y:S02]  /*8840*/  SYNCS.PHASECHK.TRANS64.TRYWAIT P0, [R0+URZ+0x90], R2 ;  /* 0x00009002000075a7 */ /* 0x0022a400080011ff */
[----:B--2---:R-:W-:Y:S05]  /*8850*/  @!P0 NANOSLEEP.SYNCS 0x989680 ;  /* 0x009896800000895d */ /* 0x004fea0003900000 */
[----:B------:R-:W2:Y:S02]  /*8860*/  @!P0 SYNCS.PHASECHK.TRANS64 P0, [R0+URZ+0x90], R2 ;  /* 0x00009002000085a7 */ /* 0x000ea400080010ff */
[----:B--2---:R-:W-:Y:S05]  /*8870*/  @!P0 BRA `(.L_x_149) ;  /* 0xfffffffc00f08947 */ /* 0x004fea000383ffff */
[----:B------:R-:W-:Y:S05]  /*8880*/  BRA `(.L_x_51) ;  /* 0xffffffa400307947 */ /* 0x000fea000383ffff */
.L_x_59:
[----:B-1----:R1:W2:Y:S02]  /*8890*/  SYNCS.PHASECHK.TRANS64.TRYWAIT P1, [R0+URZ+0x80], R2 ;  /* 0x00008002000075a7 */ /* 0x0022a400080211ff */
[----:B--2---:R-:W-:Y:S05]  /*88a0*/  @!P1 NANOSLEEP.SYNCS 0x989680 ;  /* 0x009896800000995d */ /* 0x004fea0003900000 */
[----:B------:R-:W2:Y:S02]  /*88b0*/  @!P1 SYNCS.PHASECHK.TRANS64 P1, [R0+URZ+0x80], R2 ;  /* 0x00008002000095a7 */ /* 0x000ea400080210ff */
[----:B--2---:R-:W-:Y:S05]  /*88c0*/  @!P1 BRA `(.L_x_59) ;  /* 0xfffffffc00f09947 */ /* 0x004fea000383ffff */
[----:B------:R-:W-:Y:S05]  /*88d0*/  BRA `(.L_x_150) ;  /* 0xffffffa800a87947 */ /* 0x000fea000383ffff */
.L_x_60:
[----:B------:R-:W-:-:S07]  /*88e0*/  MOV R2, UR31 ;  /* 0x0000001f00027c02 */ /* 0x000fce0008000f00 */
.L_x_151:
[----:B-1----:R1:W2:Y:S02]  /*88f0*/  SYNCS.PHASECHK.TRANS64.TRYWAIT P0, [R2+URZ+0xc0], R0 ;  /* 0x0000c000020075a7 */ /* 0x0022a400080011ff */
[----:B--2---:R-:W-:Y:S05]  /*8900*/  @!P0 NANOSLEEP.SYNCS 0x989680 ;  /* 0x009896800000895d */ /* 0x004fea0003900000 */
[----:B------:R-:W2:Y:S02]  /*8910*/  @!P0 SYNCS.PHASECHK.TRANS64 P0, [R2+URZ+0xc0], R0 ;  /* 0x0000c000020085a7 */ /* 0x000ea400080010ff */
[----:B--2---:R-:W-:Y:S05]  /*8920*/  @!P0 BRA `(.L_x_151) ;  /* 0xfffffffc00f08947 */ /* 0x004fea000383ffff */
[----:B------:R-:W-:Y:S05]  /*8930*/  BRA `(.L_x_152) ;  /* 0xffffffa800f87947 */ /* 0x000fea000383ffff */
.L_x_63:
[----:B------:R-:W-:Y:S07]  /*8940*/  MOV R0, UR5 ;  /* 0x0000000500007c02 */ /* 0x000fee0008000f00 */
.L_x_153:
[----:B-1----:R1:W2:Y:S02]  /*8950*/  SYNCS.PHASECHK.TRANS64.TRYWAIT P0, [R0+URZ], R2 ;  /* 0x00000002000075a7 */ /* 0x0022a400080011ff */
[----:B--2---:R-:W-:Y:S05]  /*8960*/  @!P0 NANOSLEEP.SYNCS 0x989680 ;  /* 0x009896800000895d */ /* 0x004fea0003900000 */
[----:B------:R-:W2:Y:S02]  /*8970*/  @!P0 SYNCS.PHASECHK.TRANS64 P0, [R0+URZ], R2 ;  /* 0x00000002000085a7 */ /* 0x000ea400080010ff */
[----:B--2---:R-:W-:Y:S05]  /*8980*/  @!P0 BRA `(.L_x_153) ;  /* 0xfffffffc00f08947 */ /* 0x004fea000383ffff */
[----:B------:R-:W-:Y:S05]  /*8990*/  BRA `(.L_x_62) ;  /* 0xffffffac00147947 */ /* 0x000fea000383ffff */
.L_x_66:
[----:B------:R-:W-:-:S07]  /*89a0*/  MOV R0, UR4 ;  /* 0x0000000400007c02 */ /* 0x000fce0008000f00 */
.L_x_154:
[----:B--2---:R2:W4:Y:S02]  /*89b0*/  SYNCS.PHASECHK.TRANS64.TRYWAIT P0, [R0+URZ], R2 ;  /* 0x00000002000075a7 */ /* 0x00452400080011ff */
[----:B----4-:R-:W-:Y:S05]  /*89c0*/  @!P0 NANOSLEEP.SYNCS 0x989680 ;  /* 0x009896800000895d */ /* 0x010fea0003900000 */
[----:B------:R-:W4:Y:S02]  /*89d0*/  @!P0 SYNCS.PHASECHK.TRANS64 P0, [R0+URZ], R2 ;  /* 0x00000002000085a7 */ /* 0x000f2400080010ff */
[----:B----4-:R-:W-:Y:S05]  /*89e0*/  @!P0 BRA `(.L_x_154) ;  /* 0xfffffffc00f08947 */ /* 0x010fea000383ffff */
[----:B------:R-:W-:Y:S05]  /*89f0*/  BRA `(.L_x_155) ;  /* 0xffffffac00f07947 */ /* 0x000fea000383ffff */
.L_x_67:
[----:B------:R-:W-:-:S07]  /*8a00*/  MOV R0, UR5 ;  /* 0x0000000500007c02 */ /* 0x000fce0008000f00 */
.L_x_156:
[----:B-1----:R1:W2:Y:S02]  /*8a10*/  SYNCS.PHASECHK.TRANS64.TRYWAIT P0, [R0+URZ], R3 ;  /* 0x00000003000075a7 */ /* 0x0022a400080011ff */
[----:B--2---:R-:W-:Y:S05]  /*8a20*/  @!P0 NANOSLEEP.SYNCS 0x989680 ;  /* 0x009896800000895d */ /* 0x004fea0003900000 */
[----:B------:R-:W2:Y:S02]  /*8a30*/  @!P0 SYNCS.PHASECHK.TRANS64 P0, [R0+URZ], R3 ;  /* 0x00000003000085a7 */ /* 0x000ea400080010ff */
[----:B--2---:R-:W-:Y:S05]  /*8a40*/  @!P0 BRA `(.L_x_156) ;  /* 0xfffffffc00f08947 */ /* 0x004fea000383ffff */
[----:B------:R-:W-:Y:S05]  /*8a50*/  BRA `(.L_x_157) ;  /* 0xffffffac00fc7947 */ /* 0x000fea000383ffff */
.L_x_68:
[----:B------:R-:W-:-:S07]  /*8a60*/  MOV R0, UR5 ;  /* 0x0000000500007c02 */ /* 0x000fce0008000f00 */
.L_x_158:
[----:B-1----:R1:W2:Y:S02]  /*8a70*/  SYNCS.PHASECHK.TRANS64.TRYWAIT P0, [R0+URZ], R3 ;  /* 0x00000003000075a7 */ /* 0x0022a400080011ff */
[----:B--2---:R-:W-:Y:S05]  /*8a80*/  @!P0 NANOSLEEP.SYNCS 0x989680 ;  /* 0x009896800000895d */ /* 0x004fea0003900000 */
[----:B------:R-:W2:Y:S02]  /*8a90*/  @!P0 SYNCS.PHASECHK.TRANS64 P0, [R0+URZ], R3 ;  /* 0x00000003000085a7 */ /* 0x000ea400080010ff */
[----:B--2---:R-:W-:Y:S05]  /*8aa0*/  @!P0 BRA `(.L_x_158) ;  /* 0xfffffffc00f08947 */ /* 0x004fea000383ffff */
[----:B------:R-:W-:Y:S05]  /*8ab0*/  BRA `(.L_x_159) ;  /* 0xffffffb000087947 */ /* 0x000fea000383ffff */
.L_x_69:
[----:B-1----:R-:W-:-:S07]  /*8ac0*/  MOV R0, UR4 ;  /* 0x0000000400007c02 */ /* 0x002fce0008000f00 */
.L_x_160:
[----:B-1----:R1:W2:Y:S02]  /*8ad0*/  SYNCS.PHASECHK.TRANS64.TRYWAIT P0, [R0+URZ], R2 ;  /* 0x00000002000075a7 */ /* 0x0022a400080011ff */
[----:B--2---:R-:W-:Y:S05]  /*8ae0*/  @!P0 NANOSLEEP.SYNCS 0x989680 ;  /* 0x009896800000895d */ /* 0x004fea0003900000 */
[----:B------:R-:W2:Y:S02]  /*8af0*/  @!P0 SYNCS.PHASECHK.TRANS64 P0, [R0+URZ], R2 ;  /* 0x00000002000085a7 */ /* 0x000ea400080010ff */
[----:B--2---:R-:W-:Y:S05]  /*8b00*/  @!P0 BRA `(.L_x_160) ;  /* 0xfffffffc00f08947 */ /* 0x004fea000383ffff */
[----:B------:R-:W-:Y:S05]  /*8b10*/  BRA `(.L_x_161) ;  /* 0xffffffb000147947 */ /* 0x000fea000383ffff */
.L_x_74:
[----:B--2---:R2:W3:Y:S02]  /*8b20*/  SYNCS.PHASECHK.TRANS64.TRYWAIT P0, [R12+URZ+0x80], R0 ;  /* 0x000080000c0075a7 */ /* 0x0044e400080011ff */
[----:B---3--:R-:W-:Y:S05]  /*8b30*/  @!P0 NANOSLEEP.SYNCS 0x989680 ;  /* 0x009896800000895d */ /* 0x008fea0003900000 */
[----:B------:R-:W3:Y:S02]  /*8b40*/  @!P0 SYNCS.PHASECHK.TRANS64 P0, [R12+URZ+0x80], R0 ;  /* 0x000080000c0085a7 */ /* 0x000ee400080010ff */
[----:B---3--:R-:W-:Y:S05]  /*8b50*/  @!P0 BRA `(.L_x_74) ;  /* 0xfffffffc00f08947 */ /* 0x008fea000383ffff */
[----:B------:R-:W-:Y:S05]  /*8b60*/  BRA `(.L_x_162) ;  /* 0xffffffb400447947 */ /* 0x000fea000383ffff */
.L_x_77:
[----:B--2---:R-:W-:Y:S07]  /*8b70*/  MOV R0, UR21 ;  /* 0x0000001500007c02 */ /* 0x004fee0008000f00 */
.L_x_163:
[----:B--2---:R2:W3:Y:S02]  /*8b80*/  SYNCS.PHASECHK.TRANS64.TRYWAIT P2, [R0+URZ+0x78], R6 ;  /* 0x00007806000075a7 */ /* 0x0044e400080411ff */
[----:B---3--:R-:W-:Y:S05]  /*8b90*/  @!P2 NANOSLEEP.SYNCS 0x989680 ;  /* 0x009896800000a95d */ /* 0x008fea0003900000 */
[----:B------:R-:W3:Y:S02]  /*8ba0*/  @!P2 SYNCS.PHASECHK.TRANS64 P2, [R0+URZ+0x78], R6 ;  /* 0x000078060000a5a7 */ /* 0x000ee400080410ff */
[----:B---3--:R-:W-:Y:S05]  /*8bb0*/  @!P2 BRA `(.L_x_163) ;  /* 0xfffffffc00f0a947 */ /* 0x008fea000383ffff */
[----:B------:R-:W-:Y:S05]  /*8bc0*/  BRA `(.L_x_76) ;  /* 0xffffffb800ac7947 */ /* 0x000fea000383ffff */
.L_x_80:
[----:B------:R-:W-:Y:S07]  /*8bd0*/  MOV R0, UR21 ;  /* 0x0000001500007c02 */ /* 0x000fee0008000f00 */
.L_x_164:
[----:B--2---:R2:W3:Y:S02]  /*8be0*/  SYNCS.PHASECHK.TRANS64.TRYWAIT P0, [R0+URZ+0x50], R9 ;  /* 0x00005009000075a7 */ /* 0x0044e400080011ff */
[----:B---3--:R-:W-:Y:S05]  /*8bf0*/  @!P0 NANOSLEEP.SYNCS 0x989680 ;  /* 0x009896800000895d */ /* 0x008fea0003900000 */
[----:B------:R-:W3:Y:S02]  /*8c00*/  @!P0 SYNCS.PHASECHK.TRANS64 P0, [R0+URZ+0x50], R9 ;  /* 0x00005009000085a7 */ /* 0x000ee400080010ff */
[----:B---3--:R-:W-:Y:S05]  /*8c10*/  @!P0 BRA `(.L_x_164) ;  /* 0xfffffffc00f08947 */ /* 0x008fea000383ffff */
[----:B------:R-:W-:Y:S05]  /*8c20*/  BRA `(.L_x_165) ;  /* 0xffffffbc00087947 */ /* 0x000fea000383ffff */
.L_x_81:
[----:B------:R-:W-:Y:S07]  /*8c30*/  MOV R0, UR21 ;  /* 0x0000001500007c02 */ /* 0x000fee0008000f00 */
.L_x_166:
[----:B--2---:R2:W3:Y:S02]  /*8c40*/  SYNCS.PHASECHK.TRANS64.TRYWAIT P0, [R0+URZ+0x58], R9 ;  /* 0x00005809000075a7 */ /* 0x0044e400080011ff */
[----:B---3--:R-:W-:Y:S05]  /*8c50*/  @!P0 NANOSLEEP.SYNCS 0x989680 ;  /* 0x009896800000895d */ /* 0x008fea0003900000 */
[----:B------:R-:W3:Y:S02]  /*8c60*/  @!P0 SYNCS.PHASECHK.TRANS64 P0, [R0+URZ+0x58], R9 ;  /* 0x00005809000085a7 */ /* 0x000ee400080010ff */
[----:B---3--:R-:W-:Y:S05]  /*8c70*/  @!P0 BRA `(.L_x_166) ;  /* 0xfffffffc00f08947 */ /* 0x008fea000383ffff */
[----:B------:R-:W-:Y:S05]  /*8c80*/  BRA `(.L_x_167) ;  /* 0xffffffbc00407947 */ /* 0x000fea000383ffff */
.L_x_82:
[----:B------:R-:W-:Y:S07]  /*8c90*/  MOV R0, UR21 ;  /* 0x0000001500007c02 */ /* 0x000fee0008000f00 */
.L_x_168:
[----:B--2---:R2:W3:Y:S02]  /*8ca0*/  SYNCS.PHASECHK.TRANS64.TRYWAIT P0, [R0+URZ+0x60], R9 ;  /* 0x00006009000075a7 */ /* 0x0044e400080011ff */
[----:B---3--:R-:W-:Y:S05]  /*8cb0*/  @!P0 NANOSLEEP.SYNCS 0x989680 ;  /* 0x009896800000895d */ /* 0x008fea0003900000 */
[----:B------:R-:W3:Y:S02]  /*8cc0*/  @!P0 SYNCS.PHASECHK.TRANS64 P0, [R0+URZ+0x60], R9 ;  /* 0x00006009000085a7 */ /* 0x000ee400080010ff */
[----:B---3--:R-:W-:Y:S05]  /*8cd0*/  @!P0 BRA `(.L_x_168) ;  /* 0xfffffffc00f08947 */ /* 0x008fea000383ffff */
[----:B------:R-:W-:Y:S05]  /*8ce0*/  BRA `(.L_x_169) ;  /* 0xffffffbc00847947 */ /* 0x000fea000383ffff */
.L_x_83:
[----:B------:R-:W-:Y:S07]  /*8cf0*/  MOV R0, UR21 ;  /* 0x0000001500007c02 */ /* 0x000fee0008000f00 */
.L_x_170:
[----:B--2---:R2:W3:Y:S02]  /*8d00*/  SYNCS.PHASECHK.TRANS64.TRYWAIT P0, [R0+URZ+0x68], R9 ;  /* 0x00006809000075a7 */ /* 0x0044e400080011ff */
[----:B---3--:R-:W-:Y:S05]  /*8d10*/  @!P0 NANOSLEEP.SYNCS 0x989680 ;  /* 0x009896800000895d */ /* 0x008fea0003900000 */
[----:B------:R-:W3:Y:S02]  /*8d20*/  @!P0 SYNCS.PHASECHK.TRANS64 P0, [R0+URZ+0x68], R9 ;  /* 0x00006809000085a7 */ /* 0x000ee400080010ff */
[----:B---3--:R-:W-:Y:S05]  /*8d30*/  @!P0 BRA `(.L_x_170) ;  /* 0xfffffffc00f08947 */ /* 0x008fea000383ffff */
[----:B------:R-:W-:Y:S05]  /*8d40*/  BRA `(.L_x_171) ;  /* 0xffffffbc00c47947 */ /* 0x000fea000383ffff */
.L_x_85:
[----:B------:R-:W-:-:S07]  /*8d50*/  MOV R0, UR21 ;  /* 0x0000001500007c02 */ /* 0x000fce0008000f00 */
.L_x_172:
[----:B---3--:R3:W4:Y:S02]  /*8d60*/  SYNCS.PHASECHK.TRANS64.TRYWAIT P0, [R0+URZ+0x50], R2 ;  /* 0x00005002000075a7 */ /* 0x00872400080011ff */
[----:B----4-:R-:W-:Y:S05]  /*8d70*/  @!P0 NANOSLEEP.SYNCS 0x989680 ;  /* 0x009896800000895d */ /* 0x010fea0003900000 */
[----:B------:R-:W4:Y:S02]  /*8d80*/  @!P0 SYNCS.PHASECHK.TRANS64 P0, [R0+URZ+0x50], R2 ;  /* 0x00005002000085a7 */ /* 0x000f2400080010ff */
[----:B----4-:R-:W-:Y:S05]  /*8d90*/  @!P0 BRA `(.L_x_172) ;  /* 0xfffffffc00f08947 */ /* 0x010fea000383ffff */
[----:B------:R-:W-:Y:S05]  /*8da0*/  BRA `(.L_x_173) ;  /* 0xffffffc0003c7947 */ /* 0x000fea000383ffff */
.L_x_86:
[----:B---3--:R-:W-:-:S07]  /*8db0*/  MOV R0, UR21 ;  /* 0x0000001500007c02 */ /* 0x008fce0008000f00 */
.L_x_174:
[----:B---3--:R3:W4:Y:S02]  /*8dc0*/  SYNCS.PHASECHK.TRANS64.TRYWAIT P0, [R0+URZ+0x58], R2 ;  /* 0x00005802000075a7 */ /* 0x00872400080011ff */
[----:B----4-:R-:W-:Y:S05]  /*8dd0*/  @!P0 NANOSLEEP.SYNCS 0x989680 ;  /* 0x009896800000895d */ /* 0x010fea0003900000 */
[----:B------:R-:W4:Y:S02]  /*8de0*/  @!P0 SYNCS.PHASECHK.TRANS64 P0, [R0+URZ+0x58], R2 ;  /* 0x00005802000085a7 */ /* 0x000f2400080010ff */
[----:B----4-:R-:W-:Y:S05]  /*8df0*/  @!P0 BRA `(.L_x_174) ;  /* 0xfffffffc00f08947 */ /* 0x010fea000383ffff */
[----:B------:R-:W-:Y:S05]  /*8e00*/  BRA `(.L_x_175) ;  /* 0xffffffc0002c7947 */ /* 0x000fea000383ffff */
.L_x_87:
[----:B---3--:R-:W-:-:S07]  /*8e10*/  MOV R0, UR21 ;  /* 0x0000001500007c02 */ /* 0x008fce0008000f00 */
.L_x_176:
[----:B---3--:R3:W4:Y:S02]  /*8e20*/  SYNCS.PHASECHK.TRANS64.TRYWAIT P0, [R0+URZ+0x60], R2 ;  /* 0x00006002000075a7 */ /* 0x00872400080011ff */
[----:B----4-:R-:W-:Y:S05]  /*8e30*/  @!P0 NANOSLEEP.SYNCS 0x989680 ;  /* 0x009896800000895d */ /* 0x010fea0003900000 */
[----:B------:R-:W4:Y:S02]  /*8e40*/  @!P0 SYNCS.PHASECHK.TRANS64 P0, [R0+URZ+0x60], R2 ;  /* 0x00006002000085a7 */ /* 0x000f2400080010ff */
[----:B----4-:R-:W-:Y:S05]  /*8e50*/  @!P0 BRA `(.L_x_176) ;  /* 0xfffffffc00f08947 */ /* 0x010fea000383ffff */
[----:B------:R-:W-:Y:S05]  /*8e60*/  BRA `(.L_x_177) ;  /* 0xffffffc0001c7947 */ /* 0x000fea000383ffff */
.L_x_89:
[----:B-1----:R1:W2:Y:S02]  /*8e70*/  SYNCS.PHASECHK.TRANS64.TRYWAIT P0, [R3+URZ+0x80], R0 ;  /* 0x00008000030075a7 */ /* 0x0022a400080011ff */
[----:B--2---:R-:W-:Y:S05]  /*8e80*/  @!P0 NANOSLEEP.SYNCS 0x989680 ;  /* 0x009896800000895d */ /* 0x004fea0003900000 */
[----:B------:R-:W2:Y:S02]  /*8e90*/  @!P0 SYNCS.PHASECHK.TRANS64 P0, [R3+URZ+0x80], R0 ;  /* 0x00008000030085a7 */ /* 0x000ea400080010ff */
[----:B--2---:R-:W-:Y:S05]  /*8ea0*/  @!P0 BRA `(.L_x_89) ;  /* 0xfffffffc00f08947 */ /* 0x004fea000383ffff */
[----:B------:R-:W-:Y:S05]  /*8eb0*/  BRA `(.L_x_178) ;  /* 0xffffffc000e87947 */ /* 0x000fea000383ffff */
.L_x_100:
[----:B-1----:R-:W-:Y:S04]  /*8ec0*/  MOV R0, UR44 ;  /* 0x0000002c00007c02 */ /* 0x002fe80008000f00 */
[----:B------:R1:W2:Y:S03]  /*8ed0*/  SYNCS.PHASECHK.TRANS64.TRYWAIT P1, [R0+URZ+0x30], R3 ;  /* 0x00003003000075a7 */ /* 0x0002a600080211ff */
[----:B--2---:R-:W-:Y:S05]  /*8ee0*/  @!P1 NANOSLEEP.SYNCS 0x989680 ;  /* 0x009896800000995d */ /* 0x004fea0003900000 */
[----:B------:R-:W2:Y:S02]  /*8ef0*/  @!P1 SYNCS.PHASECHK.TRANS64 P1, [R0+URZ+0x30], R3 ;  /* 0x00003003000095a7 */ /* 0x000ea400080210ff */
[----:B--2---:R-:W-:Y:S05]  /*8f00*/  @!P1 BRA `(.L_x_100) ;  /* 0xfffffffc00ec9947 */ /* 0x004fea000383ffff */
[----:B------:R-:W-:Y:S05]  /*8f10*/  BRA `(.L_x_99) ;  /* 0xffffffd0004c7947 */ /* 0x000fea000383ffff */
.L_x_102:
[----:B-1----:R1:W3:Y:S02]  /*8f20*/  SYNCS.PHASECHK.TRANS64.TRYWAIT P0, [R26+URZ+0xa0], R2 ;  /* 0x0000a0021a0075a7 */ /* 0x0022e400080011ff */
[----:B---3--:R-:W-:Y:S05]  /*8f30*/  @!P0 NANOSLEEP.SYNCS 0x989680 ;  /* 0x009896800000895d */ /* 0x008fea0003900000 */
[----:B------:R-:W3:Y:S02]  /*8f40*/  @!P0 SYNCS.PHASECHK.TRANS64 P0, [R26+URZ+0xa0], R2 ;  /* 0x0000a0021a0085a7 */ /* 0x000ee400080010ff */
[----:B---3--:R-:W-:Y:S05]  /*8f50*/  @!P0 BRA `(.L_x_102) ;  /* 0xfffffffc00f08947 */ /* 0x008fea000383ffff */
[----:B------:R-:W-:Y:S05]  /*8f60*/  BRA `(.L_x_101) ;  /* 0xffffffd000707947 */ /* 0x000fea000383ffff */
.L_x_111:
[----:B---3--:R3:W4:Y:S02]  /*8f70*/  SYNCS.PHASECHK.TRANS64.TRYWAIT P0, [R4+URZ+0x30], R0 ;  /* 0x00003000040075a7 */ /* 0x00872400080011ff */
[----:B----4-:R-:W-:Y:S05]  /*8f80*/  @!P0 NANOSLEEP.SYNCS 0x989680 ;  /* 0x009896800000895d */ /* 0x010fea0003900000 */
[----:B------:R-:W4:Y:S02]  /*8f90*/  @!P0 SYNCS.PHASECHK.TRANS64 P0, [R4+URZ+0x30], R0 ;  /* 0x00003000040085a7 */ /* 0x000f2400080010ff */
[----:B----4-:R-:W-:Y:S05]  /*8fa0*/  @!P0 BRA `(.L_x_111) ;  /* 0xfffffffc00f08947 */ /* 0x010fea000383ffff */
[----:B------:R-:W-:Y:S05]  /*8fb0*/  BRA `(.L_x_110) ;  /* 0xffffffd8005c7947 */ /* 0x000fea000383ffff */
.L_x_119:
[----:B-1----:R1:W4:Y:S02]  /*8fc0*/  SYNCS.PHASECHK.TRANS64.TRYWAIT P0, [R2+URZ+0x30], R4 ;  /* 0x00003004020075a7 */ /* 0x00232400080011ff */
[----:B----4-:R-:W-:Y:S05]  /*8fd0*/  @!P0 NANOSLEEP.SYNCS 0x989680 ;  /* 0x009896800000895d */ /* 0x010fea0003900000 */
[----:B------:R-:W4:Y:S02]  /*8fe0*/  @!P0 SYNCS.PHASECHK.TRANS64 P0, [R2+URZ+0x30], R4 ;  /* 0x00003004020085a7 */ /* 0x000f2400080010ff */
[----:B----4-:R-:W-:Y:S05]  /*8ff0*/  @!P0 BRA `(.L_x_119) ;  /* 0xfffffffc00f08947 */ /* 0x010fea000383ffff */
[----:B------:R-:W-:Y:S05]  /*9000*/  BRA `(.L_x_118) ;  /* 0xffffffe0006c7947 */ /* 0x000fea000383ffff */
.L_x_127:
[----:B---3--:R3:W4:Y:S02]  /*9010*/  SYNCS.PHASECHK.TRANS64.TRYWAIT P0, [R3+URZ+0x30], R0 ;  /* 0x00003000030075a7 */ /* 0x00872400080011ff */
[----:B----4-:R-:W-:Y:S05]  /*9020*/  @!P0 NANOSLEEP.SYNCS 0x989680 ;  /* 0x009896800000895d */ /* 0x010fea0003900000 */
[----:B------:R-:W4:Y:S02]  /*9030*/  @!P0 SYNCS.PHASECHK.TRANS64 P0, [R3+URZ+0x30], R0 ;  /* 0x00003000030085a7 */ /* 0x000f2400080010ff */
[----:B----4-:R-:W-:Y:S05]  /*9040*/  @!P0 BRA `(.L_x_127) ;  /* 0xfffffffc00f08947 */ /* 0x010fea000383ffff */
[----:B------:R-:W-:Y:S05]  /*9050*/  BRA `(.L_x_126) ;  /* 0xffffffe800787947 */ /* 0x000fea000383ffff */
        .weak           $__internal_0_$__cuda_sm10x_tcgen05_guardrail_trap_col_being_dealloced_not_returned_by_alloc
        .type           $__internal_0_$__cuda_sm10x_tcgen05_guardrail_trap_col_being_dealloced_not_returned_by_alloc,@function
        .size           $__internal_0_$__cuda_sm10x_tcgen05_guardrail_trap_col_being_dealloced_not_returned_by_alloc,($__internal_1_$__cuda_sm10x_tcgen05_guardrail_trap_phase_invalid_during_alloc - $__internal_0_$__cuda_sm10x_tcgen05_guardrail_trap_col_being_dealloced_not_returned_by_alloc)
$__internal_0_$__cuda_sm10x_tcgen05_guardrail_trap_col_being_dealloced_not_returned_by_alloc:
[----:B------:R-:W-:Y:S05]  /*9060*/  BPT.TRAP 0x1 ;  /* 0x000000040000795c */ /* 0x000fea0000300000 */
[----:B------:R-:W-:-:S04]  /*9070*/  HFMA2 R3, -RZ, RZ, 0, 0 ;  /* 0x00000000ff037431 */ /* 0x000fc800000001ff */
[----:B------:R-:W-:Y:S05]  /*9080*/  RET.REL.NODEC R2 `(_ZN7cutlass13device_kernelINS_4gemm6kernel13GemmUniversalIN4cute5tupleIJiiiiEEENS1_10collective13CollectiveMmaINS1_35MainloopSm100TmaUmmaWarpSpecializedILi3ELi2ELi4ENS5_IJNS4_1CILi1EEENSA_ILi2EEESB_EEEEENS5_IJNSA_ILi64EEENSA_ILi128EEESF_EEENS_10bfloat16_tENS5_IJlSB_lEEESI_SJ_NS4_8TiledMMAINS4_8MMA_AtomIJNS4_20SM100_MMA_F16BF16_SSISI_SI_fLi64ELi128ELNS4_4UMMA5MajorE0ELSO_0ELNSN_7ScaleInE0ELSP_0EEEEEENS4_6LayoutINS5_IJSB_SB_SB_EEENS5_IJNSA_ILi0EEESU_SU_EEEEENS5_IJNS4_10UnderscoreESX_SX_EEEEENS4_23SM90_TMA_LOAD_MULTICASTENS4_14ComposedLayoutINS4_7SwizzleILi3ELi4ELi3EEENS4_18smem_ptr_flag_bitsILi16EEENSS_INS5_IJNSA_ILi8EEESF_EEENS5_IJSF_SB_EEEEEEEvNS4_8identityENS4_13SM90_TMA_LOADES1A_vS1B_EENS_8epilogue10collective18CollectiveEpilogueINS1E_23Sm100TmaWarpSpecializedILi4ELi2ELi16ELb1ELb0EEEJSH_NS5_IJNSS_ISF_SB_EENSS_INSA_ILi32EEESB_EEEEESI_SJ_SI_SJ_NS1E_6fusion15FusionCallbacksIS1I_NS1N_17LinearCombinationISI_fSI_fLNS_15FloatRoundStyleE2EEESH_S1M_JEEENS4_5SM1004TMEM4LOAD26SM100_TMEM_LOAD_16dp256b4xES1C_NS11_INS12_ILi2ELi4ELi3EEES15_NSS_INS5_IJS16_S1K_EEENS5_IJS1K_SB_EEEEEEENS4_17SM75_U32x4_LDSM_NENS4_14SM90_TMA_STOREES21_NS4_17SM90_U32x4_STSM_NENS4_39AutoVectorizingCopyWithAssumedAlignmentILi128EEEEEEvvEEEEvNT_6ParamsE) ;  /* 0xffffff6c02dc7950 */ /* 0x000fea0003c3ffff */
        .weak           $__internal_1_$__cuda_sm10x_tcgen05_guardrail_trap_phase_invalid_during_alloc
        .type           $__internal_1_$__cuda_sm10x_tcgen05_guardrail_trap_phase_invalid_during_alloc,@function
        .size           $__internal_1_$__cuda_sm10x_tcgen05_guardrail_trap_phase_invalid_during_alloc,($__internal_2_$__cuda_sm10x_tcgen05_guardrail_trap_unallocated_columns_being_dealloced - $__internal_1_$__cuda_sm10x_tcgen05_guardrail_trap_phase_invalid_during_alloc)
$__internal_1_$__cuda_sm10x_tcgen05_guardrail_trap_phase_invalid_during_alloc:
[----:B------:R-:W-:Y:S05]  /*9090*/  BPT.TRAP 0x1 ;  /* 0x000000040000795c */ /* 0x000fea0000300000 */
[----:B------:R-:W-:-:S04]  /*90a0*/  MOV R5, 0x0 ;  /* 0x0000000000057802 */ /* 0x000fc80000000f00 */
[----:B------:R-:W-:Y:S05]  /*90b0*/  RET.REL.NODEC R4 `(_ZN7cutlass13device_kernelINS_4gemm6kernel13GemmUniversalIN4cute5tupleIJiiiiEEENS1_10collective13CollectiveMmaINS1_35MainloopSm100TmaUmmaWarpSpecializedILi3ELi2ELi4ENS5_IJNS4_1CILi1EEENSA_ILi2EEESB_EEEEENS5_IJNSA_ILi64EEENSA_ILi128EEESF_EEENS_10bfloat16_tENS5_IJlSB_lEEESI_SJ_NS4_8TiledMMAINS4_8MMA_AtomIJNS4_20SM100_MMA_F16BF16_SSISI_SI_fLi64ELi128ELNS4_4UMMA5MajorE0ELSO_0ELNSN_7ScaleInE0ELSP_0EEEEEENS4_6LayoutINS5_IJSB_SB_SB_EEENS5_IJNSA_ILi0EEESU_SU_EEEEENS5_IJNS4_10UnderscoreESX_SX_EEEEENS4_23SM90_TMA_LOAD_MULTICASTENS4_14ComposedLayoutINS4_7SwizzleILi3ELi4ELi3EEENS4_18smem_ptr_flag_bitsILi16EEENSS_INS5_IJNSA_ILi8EEESF_EEENS5_IJSF_SB_EEEEEEEvNS4_8identityENS4_13SM90_TMA_LOADES1A_vS1B_EENS_8epilogue10collective18CollectiveEpilogueINS1E_23Sm100TmaWarpSpecializedILi4ELi2ELi16ELb1ELb0EEEJSH_NS5_IJNSS_ISF_SB_EENSS_INSA_ILi32EEESB_EEEEESI_SJ_SI_SJ_NS1E_6fusion15FusionCallbacksIS1I_NS1N_17LinearCombinationISI_fSI_fLNS_15FloatRoundStyleE2EEESH_S1M_JEEENS4_5SM1004TMEM4LOAD26SM100_TMEM_LOAD_16dp256b4xES1C_NS11_INS12_ILi2ELi4ELi3EEES15_NSS_INS5_IJS16_S1K_EEENS5_IJS1K_SB_EEEEEEENS4_17SM75_U32x4_LDSM_NENS4_14SM90_TMA_STOREES21_NS4_17SM90_U32x4_STSM_NENS4_39AutoVectorizingCopyWithAssumedAlignmentILi128EEEEEEvvEEEEvNT_6ParamsE) ;  /* 0xffffff6c04d07950 */ /* 0x000fea0003c3ffff */
        .weak           $__internal_2_$__cuda_sm10x_tcgen05_guardrail_trap_unallocated_columns_being_dealloced
        .type           $__internal_2_$__cuda_sm10x_tcgen05_guardrail_trap_unallocated_columns_being_dealloced,@function
        .size           $__internal_2_$__cuda_sm10x_tcgen05_guardrail_trap_unallocated_columns_being_dealloced,(.L_x_180 - $__internal_2_$__cuda_sm10x_tcgen05_guardrail_trap_unallocated_columns_being_dealloced)
$__internal_2_$__cuda_sm10x_tcgen05_guardrail_trap_unallocated_columns_being_dealloced:
[----:B------:R-:W-:Y:S05]  /*90c0*/  BPT.TRAP 0x1 ;  /* 0x000000040000795c */ /* 0x000fea0000300000 */
[----:B------:R-:W-:-:S04]  /*90d0*/  HFMA2 R3, -RZ, RZ, 0, 0 ;  /* 0x00000000ff037431 */ /* 0x000fc800000001ff */
[----:B------:R-:W-:Y:S05]  /*90e0*/  RET.REL.NODEC R2 `(_ZN7cutlass13device_kernelINS_4gemm6kernel13GemmUniversalIN4cute5tupleIJiiiiEEENS1_10collective13CollectiveMmaINS1_35MainloopSm100TmaUmmaWarpSpecializedILi3ELi2ELi4ENS5_IJNS4_1CILi1EEENSA_ILi2EEESB_EEEEENS5_IJNSA_ILi64EEENSA_ILi128EEESF_EEENS_10bfloat16_tENS5_IJlSB_lEEESI_SJ_NS4_8TiledMMAINS4_8MMA_AtomIJNS4_20SM100_MMA_F16BF16_SSISI_SI_fLi64ELi128ELNS4_4UMMA5MajorE0ELSO_0ELNSN_7ScaleInE0ELSP_0EEEEEENS4_6LayoutINS5_IJSB_SB_SB_EEENS5_IJNSA_ILi0EEESU_SU_EEEEENS5_IJNS4_10UnderscoreESX_SX_EEEEENS4_23SM90_TMA_LOAD_MULTICASTENS4_14ComposedLayoutINS4_7SwizzleILi3ELi4ELi3EEENS4_18smem_ptr_flag_bitsILi16EEENSS_INS5_IJNSA_ILi8EEESF_EEENS5_IJSF_SB_EEEEEEEvNS4_8identityENS4_13SM90_TMA_LOADES1A_vS1B_EENS_8epilogue10collective18CollectiveEpilogueINS1E_23Sm100TmaWarpSpecializedILi4ELi2ELi16ELb1ELb0EEEJSH_NS5_IJNSS_ISF_SB_EENSS_INSA_ILi32EEESB_EEEEESI_SJ_SI_SJ_NS1E_6fusion15FusionCallbacksIS1I_NS1N_17LinearCombinationISI_fSI_fLNS_15FloatRoundStyleE2EEESH_S1M_JEEENS4_5SM1004TMEM4LOAD26SM100_TMEM_LOAD_16dp256b4xES1C_NS11_INS12_ILi2ELi4ELi3EEES15_NSS_INS5_IJS16_S1K_EEENS5_IJS1K_SB_EEEEEEENS4_17SM75_U32x4_LDSM_NENS4_14SM90_TMA_STOREES21_NS4_17SM90_U32x4_STSM_NENS4_39AutoVectorizingCopyWithAssumedAlignmentILi128EEEEEEvvEEEEvNT_6ParamsE) ;  /* 0xffffff6c02c47950 */ /* 0x000fea0003c3ffff */
.L_x_179:
[----:B------:R-:W-:-:S00]  /*90f0*/  BRA `(.L_x_179) ;  /* 0xfffffffc00fc7947 */ /* 0x000fc0000383ffff */
[----:B------:R-:W-:-:S00]  /*9100*/  NOP ;  /* 0x0000000000007918 */ /* 0x000fc00000000000 */
[----:B------:R-:W-:-:S00]  /*9110*/  NOP ;  /* 0x0000000000007918 */ /* 0x000fc00000000000 */
[----:B------:R-:W-:-:S00]  /*9120*/  NOP ;  /* 0x0000000000007918 */ /* 0x000fc00000000000 */
[----:B------:R-:W-:-:S00]  /*9130*/  NOP ;  /* 0x0000000000007918 */ /* 0x000fc00000000000 */
[----:B------:R-:W-:-:S00]  /*9140*/  NOP ;  /* 0x0000000000007918 */ /* 0x000fc00000000000 */
[----:B------:R-:W-:-:S00]  /*9150*/  NOP ;  /* 0x0000000000007918 */ /* 0x000fc00000000000 */
[----:B------:R-:W-:-:S00]  /*9160*/  NOP ;  /* 0x0000000000007918 */ /* 0x000fc00000000000 */
[----:B------:R-:W-:-:S00]  /*9170*/  NOP ;  /* 0x0000000000007918 */ /* 0x000fc00000000000 */
.L_x_180:


//--------------------- .nv.global.init           --------------------------
	.section	.nv.global.init,"aw",@progbits
.nv.global.init:
	.type		$str$27,@object
	.size		$str$27,($str$28 - $str$27)
$str$27:
        /*0000*/ 	.byte	0x28, 0x61, 0x64, 0x64, 0x72, 0x65, 0x73, 0x73, 0x20, 0x26, 0x20, 0x6d, 0x61, 0x73, 0x6b, 0x29
        /*0010*/ 	.byte	0x20, 0x3d, 0x3d, 0x20, 0x30, 0x00
	.type		$str$28,@object
	.size		$str$28,($str$26 - $str$28)
$str$28:
        /*0016*/ 	.byte	0x2f, 0x74, 0x6d, 0x70, 0x2f, 0x63, 0x75, 0x74, 0x6c, 0x61, 0x73, 0x73, 0x5f, 0x73, 0x77, 0x65
        /*0026*/ 	.byte	0x65, 0x70, 0x5f, 0x73, 0x72, 0x63, 0x2f, 0x69, 0x6e, 0x63, 0x6c, 0x75, 0x64, 0x65, 0x2f, 0x63
        /*0036*/ 	.byte	0x75, 0x74, 0x65, 0x2f, 0x70, 0x6f, 0x69, 0x6e, 0x74, 0x65, 0x72, 0x5f, 0x66, 0x6c, 0x61, 0x67
        /*0046*/ 	.byte	0x67, 0x65, 0x64, 0x2e, 0x68, 0x70, 0x70, 0x00
	.type		$str$26,@object
	.size		$str$26,($str$25 - $str$26)
$str$26:
        /*004e*/ 	.byte	0x2f, 0x74, 0x6d, 0x70, 0x2f, 0x63, 0x75, 0x74, 0x6c, 0x61, 0x73, 0x73, 0x5f, 0x73, 0x77, 0x65
        /*005e*/ 	.byte	0x65, 0x70, 0x5f, 0x73, 0x72, 0x63, 0x2f, 0x69, 0x6e, 0x63, 0x6c, 0x75, 0x64, 0x65, 0x2f, 0x63
        /*006e*/ 	.byte	0x75, 0x74, 0x65, 0x2f, 0x61, 0x74, 0x6f, 0x6d, 0x2f, 0x63, 0x6f, 0x70, 0x79, 0x5f, 0x74, 0x72
        /*007e*/ 	.byte	0x61, 0x69, 0x74, 0x73, 0x5f, 0x73, 0x6d, 0x31, 0x30, 0x30, 0x2e, 0x68, 0x70, 0x70, 0x00
	.type		$str$25,@object
	.size		$str$25,(__unnamed_1 - $str$25)
$str$25:
        /*008d*/ 	.byte	0x28, 0x28, 0x75, 0x69, 0x6e, 0x74, 0x33, 0x32, 0x5f, 0x74, 0x28, 0x74, 0x68, 0x72, 0x65, 0x61
        /*009d*/ 	.byte	0x64, 0x49, 0x64, 0x78, 0x2e, 0x78, 0x29, 0x20, 0x2f, 0x20, 0x33, 0x32, 0x29, 0x20, 0x25, 0x20
        /*00ad*/ 	.byte	0x34, 0x29, 0x20, 0x3d, 0x3d, 0x20, 0x28, 0x28, 0x28, 0x74, 0x6d, 0x65, 0x6d, 0x5f, 0x61, 0x64
        /*00bd*/ 	.byte	0x64, 0x72, 0x20, 0x3e, 0x3e, 0x20, 0x31, 0x36, 0x29, 0x20, 0x2f, 0x20, 0x33, 0x32, 0x29, 0x20
        /*00cd*/ 	.byte	0x25, 0x20, 0x34, 0x29, 0x00
	.type		__unnamed_1,@object
	.size		__unnamed_1,(__unnamed_2 - __unnamed_1)
__unnamed_1:
        /*00d2*/ 	.byte	0x61, 0x75, 0x74, 0x6f, 0x20, 0x63, 0x75, 0x74, 0x65, 0x3a, 0x3a, 0x61, 0x73, 0x5f, 0x70, 0x6f
        /* <DEDUP_REMOVED lines=24> */
        /*0262*/ 	.byte	0x30, 0x34, 0x38, 0x3e, 0x3e, 0x3e, 0x3e, 0x5d, 0x00
	.type		__unnamed_2,@object
	.size		__unnamed_2,(.L_2 - __unnamed_2)
__unnamed_2:
        /* <DEDUP_REMOVED lines=45> */
        /*053b*/ 	.byte	0x3e, 0x3e, 0x3e, 0x5d, 0x00
.L_2:


//--------------------- .nv.shared._ZN7cutlass13device_kernelINS_4gemm6kernel13GemmUniversalIN4cute5tupleIJiiiiEEENS1_10collective13CollectiveMmaINS1_35MainloopSm100TmaUmmaWarpSpecializedILi3ELi2ELi4ENS5_IJNS4_1CILi1EEENSA_ILi2EEESB_EEEEENS5_IJNSA_ILi64EEENSA_ILi128EEESF_EEENS_10bfloat16_tENS5_IJlSB_lEEESI_SJ_NS4_8TiledMMAINS4_8MMA_AtomIJNS4_20SM100_MMA_F16BF16_SSISI_SI_fLi64ELi128ELNS4_4UMMA5MajorE0ELSO_0ELNSN_7ScaleInE0ELSP_0EEEEEENS4_6LayoutINS5_IJSB_SB_SB_EEENS5_IJNSA_ILi0EEESU_SU_EEEEENS5_IJNS4_10UnderscoreESX_SX_EEEEENS4_23SM90_TMA_LOAD_MULTICASTENS4_14ComposedLayoutINS4_7SwizzleILi3ELi4ELi3EEENS4_18smem_ptr_flag_bitsILi16EEENSS_INS5_IJNSA_ILi8EEESF_EEENS5_IJSF_SB_EEEEEEEvNS4_8identityENS4_13SM90_TMA_LOADES1A_vS1B_EENS_8epilogue10collective18CollectiveEpilogueINS1E_23Sm100TmaWarpSpecializedILi4ELi2ELi16ELb1ELb0EEEJSH_NS5_IJNSS_ISF_SB_EENSS_INSA_ILi32EEESB_EEEEESI_SJ_SI_SJ_NS1E_6fusion15FusionCallbacksIS1I_NS1N_17LinearCombinationISI_fSI_fLNS_15FloatRoundStyleE2EEESH_S1M_JEEENS4_5SM1004TMEM4LOAD26SM100_TMEM_LOAD_16dp256b4xES1C_NS11_INS12_ILi2ELi4ELi3EEES15_NSS_INS5_IJS16_S1K_EEENS5_IJS1K_SB_EEEEEEENS4_17SM75_U32x4_LDSM_NENS4_14SM90_TMA_STOREES21_NS4_17SM90_U32x4_STSM_NENS4_39AutoVectorizingCopyWithAssumedAlignmentILi128EEEEEEvvEEEEvNT_6ParamsE --------------------------
	.section	.nv.shared._ZN7cutlass13device_kernelINS_4gemm6kernel13GemmUniversalIN4cute5tupleIJiiiiEEENS1_10collective13CollectiveMmaINS1_35MainloopSm100TmaUmmaWarpSpecializedILi3ELi2ELi4ENS5_IJNS4_1CILi1EEENSA_ILi2EEESB_EEEEENS5_IJNSA_ILi64EEENSA_ILi128EEESF_EEENS_10bfloat16_tENS5_IJlSB_lEEESI_SJ_NS4_8TiledMMAINS4_8MMA_AtomIJNS4_20SM100_MMA_F16BF16_SSISI_SI_fLi64ELi128ELNS4_4UMMA5MajorE0ELSO_0ELNSN_7ScaleInE0ELSP_0EEEEEENS4_6LayoutINS5_IJSB_SB_SB_EEENS5_IJNSA_ILi0EEESU_SU_EEEEENS5_IJNS4_10UnderscoreESX_SX_EEEEENS4_23SM90_TMA_LOAD_MULTICASTENS4_14ComposedLayoutINS4_7SwizzleILi3ELi4ELi3EEENS4_18smem_ptr_flag_bitsILi16EEENSS_INS5_IJNSA_ILi8EEESF_EEENS5_IJSF_SB_EEEEEEEvNS4_8identityENS4_13SM90_TMA_LOADES1A_vS1B_EENS_8epilogue10collective18CollectiveEpilogueINS1E_23Sm100TmaWarpSpecializedILi4ELi2ELi16ELb1ELb0EEEJSH_NS5_IJNSS_ISF_SB_EENSS_INSA_ILi32EEESB_EEEEESI_SJ_SI_SJ_NS1E_6fusion15FusionCallbacksIS1I_NS1N_17LinearCombinationISI_fSI_fLNS_15FloatRoundStyleE2EEESH_S1M_JEEENS4_5SM1004TMEM4LOAD26SM100_TMEM_LOAD_16dp256b4xES1C_NS11_INS12_ILi2ELi4ELi3EEES15_NSS_INS5_IJS16_S1K_EEENS5_IJS1K_SB_EEEEEEENS4_17SM75_U32x4_LDSM_NENS4_14SM90_TMA_STOREES21_NS4_17SM90_U32x4_STSM_NENS4_39AutoVectorizingCopyWithAssumedAlignmentILi128EEEEEEvvEEEEvNT_6ParamsE,"aw",@nobits
	.sectionflags	@""
	.align	16
	.zero		1024


//--------------------- .nv.shared.reserved.0     --------------------------
	.section	.nv.shared.reserved.0,"aw",@nobits
	.weak		__nv_reservedSMEM_offset_0_alias
	.size		__nv_reservedSMEM_offset_0_alias, 0, 64
	.other		__nv_reservedSMEM_offset_0_alias,@"STO_CUDA_RESERVED_SHARED STV_DEFAULT"
__nv_reservedSMEM_offset_0_alias:
	.zero		0
.nv.shared.reserved.0:
	.zero		64
	.weak		__nv_reservedSMEM_tcgen05_partition
	.type		__nv_reservedSMEM_tcgen05_partition,@object
	.size		__nv_reservedSMEM_tcgen05_partition,(.L_0 - __nv_reservedSMEM_tcgen05_partition)
__nv_reservedSMEM_tcgen05_partition:
	.zero		32
.L_0:


//--------------------- .nv.global                --------------------------
	.section	.nv.global,"aw",@nobits
.nv.global:
	.type		_ZN39_INTERNAL_7f2459e5_4_k_cu_3ad754b8_81064cute1_E,@object
	.size		_ZN39_INTERNAL_7f2459e5_4_k_cu_3ad754b8_81064cute1_E,(_ZN39_INTERNAL_7f2459e5_4_k_cu_3ad754b8_81064cuda3std3__45__cpo6cbeginE - _ZN39_INTERNAL_7f2459e5_4_k_cu_3ad754b8_81064cute1_E)
_ZN39_INTERNAL_7f2459e5_4_k_cu_3ad754b8_81064cute1_E:
	.zero		1
	.type		_ZN39_INTERNAL_7f2459e5_4_k_cu_3ad754b8_81064cuda3std3__45__cpo6cbeginE,@object
	.size		_ZN39_INTERNAL_7f2459e5_4_k_cu_3ad754b8_81064cuda3std3__45__cpo6cbeginE,(_ZN39_INTERNAL_7f2459e5_4_k_cu_3ad754b8_81064cuda3std3__48in_placeE - _ZN39_INTERNAL_7f2459e5_4_k_cu_3ad754b8_81064cuda3std3__45__cpo6cbeginE)
_ZN39_INTERNAL_7f2459e5_4_k_cu_3ad754b8_81064cuda3std3__45__cpo6cbeginE:
	.zero		1
	.type		_ZN39_INTERNAL_7f2459e5_4_k_cu_3ad754b8_81064cuda3std3__48in_placeE,@object
	.size		_ZN39_INTERNAL_7f2459e5_4_k_cu_3ad754b8_81064cuda3std3__48in_placeE,(_ZN39_INTERNAL_7f2459e5_4_k_cu_3ad754b8_81064cuda3std6ranges3__45__cpo9iter_moveE - _ZN39_INTERNAL_7f2459e5_4_k_cu_3ad754b8_81064cuda3std3__48in_placeE)
_ZN39_INTERNAL_7f2459e5_4_k_cu_3ad754b8_81064cuda3std3__48in_placeE:
	.zero		1
	.type		_ZN39_INTERNAL_7f2459e5_4_k_cu_3ad754b8_81064cuda3std6ranges3__45__cpo9iter_moveE,@object
	.size		_ZN39_INTERNAL_7f2459e5_4_k_cu_3ad754b8_81064cuda3std6ranges3__45__cpo9iter_moveE,(_ZN39_INTERNAL_7f2459e5_4_k_cu_3ad754b8_81064cuda3std3__45__cpo5beginE - _ZN39_INTERNAL_7f2459e5_4_k_cu_3ad754b8_81064cuda3std6ranges3__45__cpo9iter_moveE)
_ZN39_INTERNAL_7f2459e5_4_k_cu_3ad754b8_81064cuda3std6ranges3__45__cpo9iter_moveE:
	.zero		1
	.type		_ZN39_INTERNAL_7f2459e5_4_k_cu_3ad754b8_81064cuda3std3__45__cpo5beginE,@object
	.size		_ZN39_INTERNAL_7f2459e5_4_k_cu_3ad754b8_81064cuda3std3__45__cpo5beginE,(_ZN39_INTERNAL_7f2459e5_4_k_cu_3ad754b8_81064cuda3std3__441_GLOBAL__N__7f2459e5_4_k_cu_3ad754b8_81066ignoreE - _ZN39_INTERNAL_7f2459e5_4_k_cu_3ad754b8_81064cuda3std3__45__cpo5beginE)
_ZN39_INTERNAL_7f2459e5_4_k_cu_3ad754b8_81064cuda3std3__45__cpo5beginE:
	.zero		1
	.type		_ZN39_INTERNAL_7f2459e5_4_k_cu_3ad754b8_81064cuda3std3__441_GLOBAL__N__7f2459e5_4_k_cu_3ad754b8_81066ignoreE,@object
	.size		_ZN39_INTERNAL_7f2459e5_4_k_cu_3ad754b8_81064cuda3std3__441_GLOBAL__N__7f2459e5_4_k_cu_3ad754b8_81066ignoreE,(_ZN39_INTERNAL_7f2459e5_4_k_cu_3ad754b8_81064cute7productE - _ZN39_INTERNAL_7f2459e5_4_k_cu_3ad754b8_81064cuda3std3__441_GLOBAL__N__7f2459e5_4_k_cu_3ad754b8_81066ignoreE)
_ZN39_INTERNAL_7f2459e5_4_k_cu_3ad754b8_81064cuda3std3__441_GLOBAL__N__7f2459e5_4_k_cu_3ad754b8_81066ignoreE:
	.zero		1
	.type		_ZN39_INTERNAL_7f2459e5_4_k_cu_3ad754b8_81064cute7productE,@object
	.size		_ZN39_INTERNAL_7f2459e5_4_k_cu_3ad754b8_81064cute7productE,(_ZN39_INTERNAL_7f2459e5_4_k_cu_3ad754b8_81064cuda3std3__45__cpo3endE - _ZN39_INTERNAL_7f2459e5_4_k_cu_3ad754b8_81064cute7productE)
_ZN39_INTERNAL_7f2459e5_4_k_cu_3ad754b8_81064cute7productE:
	.zero		1
	.type		_ZN39_INTERNAL_7f2459e5_4_k_cu_3ad754b8_81064cuda3std3__45__cpo3endE,@object
	.size		_ZN39_INTERNAL_7f2459e5_4_k_cu_3ad754b8_81064cuda3std3__45__cpo3endE,(_ZN39_INTERNAL_7f2459e5_4_k_cu_3ad754b8_81064cuda3std3__419piecewise_constructE - _ZN39_INTERNAL_7f2459e5_4_k_cu_3ad754b8_81064cuda3std3__45__cpo3endE)
_ZN39_INTERNAL_7f2459e5_4_k_cu_3ad754b8_81064cuda3std3__45__cpo3endE:
	.zero		1
	.type		_ZN39_INTERNAL_7f2459e5_4_k_cu_3ad754b8_81064cuda3std3__419piecewise_constructE,@object
	.size		_ZN39_INTERNAL_7f2459e5_4_k_cu_3ad754b8_81064cuda3std3__419piecewise_constructE,(_ZN39_INTERNAL_7f2459e5_4_k_cu_3ad754b8_81064cuda3std3__45__cpo4cendE - _ZN39_INTERNAL_7f2459e5_4_k_cu_3ad754b8_81064cuda3std3__419piecewise_constructE)
_ZN39_INTERNAL_7f2459e5_4_k_cu_3ad754b8_81064cuda3std3__419piecewise_constructE:
	.zero		1
	.type		_ZN39_INTERNAL_7f2459e5_4_k_cu_3ad754b8_81064cuda3std3__45__cpo4cendE,@object
	.size		_ZN39_INTERNAL_7f2459e5_4_k_cu_3ad754b8_81064cuda3std3__45__cpo4cendE,(_ZN39_INTERNAL_7f2459e5_4_k_cu_3ad754b8_81064cuda3std6ranges3__45__cpo4swapE - _ZN39_INTERNAL_7f2459e5_4_k_cu_3ad754b8_81064cuda3std3__45__cpo4cendE)
_ZN39_INTERNAL_7f2459e5_4_k_cu_3ad754b8_81064cuda3std3__45__cpo4cendE:
	.zero		1
	.type		_ZN39_INTERNAL_7f2459e5_4_k_cu_3ad754b8_81064cuda3std6ranges3__45__cpo4swapE,@object
	.size		_ZN39_INTERNAL_7f2459e5_4_k_cu_3ad754b8_81064cuda3std6ranges3__45__cpo4swapE,(.L_10 - _ZN39_INTERNAL_7f2459e5_4_k_cu_3ad754b8_81064cuda3std6ranges3__45__cpo4swapE)
_ZN39_INTERNAL_7f2459e5_4_k_cu_3ad754b8_81064cuda3std6ranges3__45__cpo4swapE:
	.zero		1
.L_10:


//--------------------- .nv.constant0._ZN7cutlass13device_kernelINS_4gemm6kernel13GemmUniversalIN4cute5tupleIJiiiiEEENS1_10collective13CollectiveMmaINS1_35MainloopSm100TmaUmmaWarpSpecializedILi3ELi2ELi4ENS5_IJNS4_1CILi1EEENSA_ILi2EEESB_EEEEENS5_IJNSA_ILi64EEENSA_ILi128EEESF_EEENS_10bfloat16_tENS5_IJlSB_lEEESI_SJ_NS4_8TiledMMAINS4_8MMA_AtomIJNS4_20SM100_MMA_F16BF16_SSISI_SI_fLi64ELi128ELNS4_4UMMA5MajorE0ELSO_0ELNSN_7ScaleInE0ELSP_0EEEEEENS4_6LayoutINS5_IJSB_SB_SB_EEENS5_IJNSA_ILi0EEESU_SU_EEEEENS5_IJNS4_10UnderscoreESX_SX_EEEEENS4_23SM90_TMA_LOAD_MULTICASTENS4_14ComposedLayoutINS4_7SwizzleILi3ELi4ELi3EEENS4_18smem_ptr_flag_bitsILi16EEENSS_INS5_IJNSA_ILi8EEESF_EEENS5_IJSF_SB_EEEEEEEvNS4_8identityENS4_13SM90_TMA_LOADES1A_vS1B_EENS_8epilogue10collective18CollectiveEpilogueINS1E_23Sm100TmaWarpSpecializedILi4ELi2ELi16ELb1ELb0EEEJSH_NS5_IJNSS_ISF_SB_EENSS_INSA_ILi32EEESB_EEEEESI_SJ_SI_SJ_NS1E_6fusion15FusionCallbacksIS1I_NS1N_17LinearCombinationISI_fSI_fLNS_15FloatRoundStyleE2EEESH_S1M_JEEENS4_5SM1004TMEM4LOAD26SM100_TMEM_LOAD_16dp256b4xES1C_NS11_INS12_ILi2ELi4ELi3EEES15_NSS_INS5_IJS16_S1K_EEENS5_IJS1K_SB_EEEEEEENS4_17SM75_U32x4_LDSM_NENS4_14SM90_TMA_STOREES21_NS4_17SM90_U32x4_STSM_NENS4_39AutoVectorizingCopyWithAssumedAlignmentILi128EEEEEEvvEEEEvNT_6ParamsE --------------------------
	.section	.nv.constant0._ZN7cutlass13device_kernelINS_4gemm6kernel13GemmUniversalIN4cute5tupleIJiiiiEEENS1_10collective13CollectiveMmaINS1_35MainloopSm100TmaUmmaWarpSpecializedILi3ELi2ELi4ENS5_IJNS4_1CILi1EEENSA_ILi2EEESB_EEEEENS5_IJNSA_ILi64EEENSA_ILi128EEESF_EEENS_10bfloat16_tENS5_IJlSB_lEEESI_SJ_NS4_8TiledMMAINS4_8MMA_AtomIJNS4_20SM100_MMA_F16BF16_SSISI_SI_fLi64ELi128ELNS4_4UMMA5MajorE0ELSO_0ELNSN_7ScaleInE0ELSP_0EEEEEENS4_6LayoutINS5_IJSB_SB_SB_EEENS5_IJNSA_ILi0EEESU_SU_EEEEENS5_IJNS4_10UnderscoreESX_SX_EEEEENS4_23SM90_TMA_LOAD_MULTICASTENS4_14ComposedLayoutINS4_7SwizzleILi3ELi4ELi3EEENS4_18smem_ptr_flag_bitsILi16EEENSS_INS5_IJNSA_ILi8EEESF_EEENS5_IJSF_SB_EEEEEEEvNS4_8identityENS4_13SM90_TMA_LOADES1A_vS1B_EENS_8epilogue10collective18CollectiveEpilogueINS1E_23Sm100TmaWarpSpecializedILi4ELi2ELi16ELb1ELb0EEEJSH_NS5_IJNSS_ISF_SB_EENSS_INSA_ILi32EEESB_EEEEESI_SJ_SI_SJ_NS1E_6fusion15FusionCallbacksIS1I_NS1N_17LinearCombinationISI_fSI_fLNS_15FloatRoundStyleE2EEESH_S1M_JEEENS4_5SM1004TMEM4LOAD26SM100_TMEM_LOAD_16dp256b4xES1C_NS11_INS12_ILi2ELi4ELi3EEES15_NSS_INS5_IJS16_S1K_EEENS5_IJS1K_SB_EEEEEEENS4_17SM75_U32x4_LDSM_NENS4_14SM90_TMA_STOREES21_NS4_17SM90_U32x4_STSM_NENS4_39AutoVectorizingCopyWithAssumedAlignmentILi128EEEEEEvvEEEEvNT_6ParamsE,"a",@progbits
	.sectionflags	@""
	.align	4
.nv.constant0._ZN7cutlass13device_kernelINS_4gemm6kernel13GemmUniversalIN4cute5tupleIJiiiiEEENS1_10collective13CollectiveMmaINS1_35MainloopSm100TmaUmmaWarpSpecializedILi3ELi2ELi4ENS5_IJNS4_1CILi1EEENSA_ILi2EEESB_EEEEENS5_IJNSA_ILi64EEENSA_ILi128EEESF_EEENS_10bfloat16_tENS5_IJlSB_lEEESI_SJ_NS4_8TiledMMAINS4_8MMA_AtomIJNS4_20SM100_MMA_F16BF16_SSISI_SI_fLi64ELi128ELNS4_4UMMA5MajorE0ELSO_0ELNSN_7ScaleInE0ELSP_0EEEEEENS4_6LayoutINS5_IJSB_SB_SB_EEENS5_IJNSA_ILi0EEESU_SU_EEEEENS5_IJNS4_10UnderscoreESX_SX_EEEEENS4_23SM90_TMA_LOAD_MULTICASTENS4_14ComposedLayoutINS4_7SwizzleILi3ELi4ELi3EEENS4_18smem_ptr_flag_bitsILi16EEENSS_INS5_IJNSA_ILi8EEESF_EEENS5_IJSF_SB_EEEEEEEvNS4_8identityENS4_13SM90_TMA_LOADES1A_vS1B_EENS_8epilogue10collective18CollectiveEpilogueINS1E_23Sm100TmaWarpSpecializedILi4ELi2ELi16ELb1ELb0EEEJSH_NS5_IJNSS_ISF_SB_EENSS_INSA_ILi32EEESB_EEEEESI_SJ_SI_SJ_NS1E_6fusion15FusionCallbacksIS1I_NS1N_17LinearCombinationISI_fSI_fLNS_15FloatRoundStyleE2EEESH_S1M_JEEENS4_5SM1004TMEM4LOAD26SM100_TMEM_LOAD_16dp256b4xES1C_NS11_INS12_ILi2ELi4ELi3EEES15_NSS_INS5_IJS16_S1K_EEENS5_IJS1K_SB_EEEEEEENS4_17SM75_U32x4_LDSM_NENS4_14SM90_TMA_STOREES21_NS4_17SM90_U32x4_STSM_NENS4_39AutoVectorizingCopyWithAssumedAlignmentILi128EEEEEEvvEEEEvNT_6ParamsE:
	.zero		2944


//--------------------- SYMBOLS --------------------------

	.type		.nv.reservedSmem.offset0,@object
	.size		.nv.reservedSmem.offset0,0x4
	.type		.nv.reservedSmem.cap,@object
	.size		.nv.reservedSmem.cap,0x4
	.type		__assertfail,@function
